// auto-generated by cutlass_sweep.sparse_gemm — config: {"arch": "sm_90", "cluster_m": 2, "cluster_n": 1, "dtype": "fp16", "tile_k": 128, "tile_m": 64, "tile_n": 256}
#include "cutlass/cutlass.h"
#include "cutlass/gemm/collective/collective_builder.hpp"
#include "cutlass/gemm/device/gemm_universal_adapter.h"
#include "cutlass/gemm/kernel/gemm_universal.hpp"
#include "cutlass/epilogue/collective/collective_builder.hpp"

using Elem = cutlass::half_t;
using Acc  = float;
using TileShape    = cute::Shape<cute::_64, cute::_256, cute::_128>;
using ClusterShape = cute::Shape<cute::_2, cute::_1, cute::_1>;

using CollectiveEpilogue = typename cutlass::epilogue::collective::CollectiveBuilder<
    cutlass::arch::Sm90, cutlass::arch::OpClassSparseTensorOp,
    TileShape, ClusterShape,
    cutlass::epilogue::collective::EpilogueTileAuto,
    Acc, Acc,
    Acc, cutlass::layout::ColumnMajor, 128 / cutlass::sizeof_bits<Acc>::value,
    Acc, cutlass::layout::ColumnMajor, 128 / cutlass::sizeof_bits<Acc>::value,
    cutlass::epilogue::collective::EpilogueScheduleAuto
  >::CollectiveOp;

using CollectiveMainloop = typename cutlass::gemm::collective::CollectiveBuilder<
    cutlass::arch::Sm90, cutlass::arch::OpClassSparseTensorOp,
    Elem, cutlass::layout::RowMajor, 128 / cutlass::sizeof_bits<Elem>::value,
    Elem, cutlass::layout::ColumnMajor, 128 / cutlass::sizeof_bits<Elem>::value,
    Acc,
    TileShape, ClusterShape,
    cutlass::gemm::collective::StageCountAutoCarveout<static_cast<int>(sizeof(typename CollectiveEpilogue::SharedStorage))>,
    cutlass::gemm::collective::KernelScheduleAuto
  >::CollectiveOp;

using GemmKernel = cutlass::gemm::kernel::GemmUniversal<
    cute::Shape<int,int,int,int>,
    CollectiveMainloop,
    CollectiveEpilogue
>;
using Gemm = cutlass::gemm::device::GemmUniversalAdapter<GemmKernel>;

auto* _anchor = &cutlass::device_kernel<GemmKernel>;


// ===== COMPILED SASS (sm_90a) =====

	.target	sm_90a

	.elftype	@"ET_EXEC"


//--------------------- .note.nv.tkinfo           --------------------------
	.section	.note.nv.tkinfo,"",@"SHT_NOTE"
	.sectionflags	@"SHF_NOTE_NV_TKINFO"
	.tkinfo
        /*0018*/ 	.word	0x00000002
        /*0030*/ 	.string	""
        /*0030*/ 	.string	"ptxas"
        /*0030*/ 	.string	"Cuda compilation tools, release 13.0, V13.0.88"
        /*0030*/ 	.string	"Build cuda_13.0.r13.0/compiler.36424714_0"
        /*0030*/ 	.string	"-arch sm_90a -m 64 "



//--------------------- .note.nv.cuinfo           --------------------------
	.section	.note.nv.cuinfo,"",@"SHT_NOTE"
	.sectionflags	@"SHF_NOTE_NV_CUINFO"
        /*0018*/ 	.short	0x0002
        /*001a*/ 	.short	0x005a
        /*001c*/ 	.short	0x0082
	.zero		2


//--------------------- .nv.info                  --------------------------
	.section	.nv.info,"",@"SHT_CUDA_INFO"
	.align	4


	//----- nvinfo : EIATTR_REGCOUNT
	.align		4
        /*0000*/ 	.byte	0x04, 0x2f
        /*0002*/ 	.short	(.L_12 - .L_11)
	.align		4
.L_11:
        /*0004*/ 	.word	index@(_ZN7cutlass13device_kernelINS_4gemm6kernel13GemmUniversalIN4cute5tupleIJiiiiEEENS1_10collective13CollectiveMmaINS1_40MainloopSm90TmaGmmaWarpSpecializedSparseILi3ENS5_IJNS4_1CILi2EEENSA_ILi1EEESC_EEENS1_32KernelTmaWarpSpecializedPingpongEEENS5_IJNSA_ILi64EEENSA_ILi256EEENSA_ILi128EEEEEENS_6half_tENS5_IJNS4_6LayoutINS5_IJiNS5_IJSB_iEEEiEEENS5_IJlNS5_IJSC_SB_EEElEEEEENSL_INS5_IJNS5_IJNS5_IJNSA_ILi8EEESB_NSA_ILi4EEEEEEiEEENS5_IJNS5_IJNSA_ILi16EEESB_SS_EEEiEEEiEEENS5_IJNS5_IJNS5_IJSI_SV_NSA_ILi2048EEEEEENSA_ILi8192EEEEEENS5_IJNS5_IJSC_NSA_ILi1024EEENSA_ILi32EEEEEElEEElEEEEEEEESK_NS5_IJlSC_lEEENS4_8TiledMMAINS4_8MMA_AtomIJNS4_4SM904GMMA6SPARSE27GMMA_64x256x32_F32F16F16_SSILNS1E_5MajorE0ELS1H_0ELNS1E_7ScaleInE1ELS1I_1ELNS1E_9SparseSelE0EEEEEENSL_INS5_IJSC_SC_SC_EEENS5_IJNSA_ILi0EEES1N_S1N_EEEEENS5_IJNS4_10UnderscoreES1Q_S1Q_EEEEENS4_13SM90_TMA_LOADENS4_14ComposedLayoutINS4_7SwizzleILi3ELi4ELi3EEENS4_25smem_sparse_ptr_flag_bitsILi2ELi16EEENSL_INS5_IJNS5_IJSC_SR_EEENS5_IJSB_SG_EEEEEENS5_IJNS5_IJS1N_SI_EEESO_EEEEEEEvNS4_8identityENS4_23SM90_TMA_LOAD_MULTICASTENS1U_IS1W_NS4_18smem_ptr_flag_bitsILi16EEENSL_INS5_IJSR_SG_EEENS5_IJSG_SC_EEEEEEEvS26_EENS_8epilogue10collective6detail29Sm90TmaWarpSpecializedAdapterINS2G_15DefaultEpilogueIfNS5_IJSC_llEEES2K_NS2F_6thread17LinearCombinationIfLi1EffLNS2L_9ScaleType4KindE0ELNS_15FloatRoundStyleE2EfEENS1_15EpilogueDefaultEEEEEvvEEEEvNT_6ParamsE)
        /*0008*/ 	.word	0x000000a8


	//----- nvinfo : EIATTR_FRAME_SIZE
	.align		4
.L_12:
        /*000c*/ 	.byte	0x04, 0x11
        /*000e*/ 	.short	(.L_14 - .L_13)
	.align		4
.L_13:
        /*0010*/ 	.word	index@(_ZN7cutlass13device_kernelINS_4gemm6kernel13GemmUniversalIN4cute5tupleIJiiiiEEENS1_10collective13CollectiveMmaINS1_40MainloopSm90TmaGmmaWarpSpecializedSparseILi3ENS5_IJNS4_1CILi2EEENSA_ILi1EEESC_EEENS1_32KernelTmaWarpSpecializedPingpongEEENS5_IJNSA_ILi64EEENSA_ILi256EEENSA_ILi128EEEEEENS_6half_tENS5_IJNS4_6LayoutINS5_IJiNS5_IJSB_iEEEiEEENS5_IJlNS5_IJSC_SB_EEElEEEEENSL_INS5_IJNS5_IJNS5_IJNSA_ILi8EEESB_NSA_ILi4EEEEEEiEEENS5_IJNS5_IJNSA_ILi16EEESB_SS_EEEiEEEiEEENS5_IJNS5_IJNS5_IJSI_SV_NSA_ILi2048EEEEEENSA_ILi8192EEEEEENS5_IJNS5_IJSC_NSA_ILi1024EEENSA_ILi32EEEEEElEEElEEEEEEEESK_NS5_IJlSC_lEEENS4_8TiledMMAINS4_8MMA_AtomIJNS4_4SM904GMMA6SPARSE27GMMA_64x256x32_F32F16F16_SSILNS1E_5MajorE0ELS1H_0ELNS1E_7ScaleInE1ELS1I_1ELNS1E_9SparseSelE0EEEEEENSL_INS5_IJSC_SC_SC_EEENS5_IJNSA_ILi0EEES1N_S1N_EEEEENS5_IJNS4_10UnderscoreES1Q_S1Q_EEEEENS4_13SM90_TMA_LOADENS4_14ComposedLayoutINS4_7SwizzleILi3ELi4ELi3EEENS4_25smem_sparse_ptr_flag_bitsILi2ELi16EEENSL_INS5_IJNS5_IJSC_SR_EEENS5_IJSB_SG_EEEEEENS5_IJNS5_IJS1N_SI_EEESO_EEEEEEEvNS4_8identityENS4_23SM90_TMA_LOAD_MULTICASTENS1U_IS1W_NS4_18smem_ptr_flag_bitsILi16EEENSL_INS5_IJSR_SG_EEENS5_IJSG_SC_EEEEEEEvS26_EENS_8epilogue10collective6detail29Sm90TmaWarpSpecializedAdapterINS2G_15DefaultEpilogueIfNS5_IJSC_llEEES2K_NS2F_6thread17LinearCombinationIfLi1EffLNS2L_9ScaleType4KindE0ELNS_15FloatRoundStyleE2EfEENS1_15EpilogueDefaultEEEEEvvEEEEvNT_6ParamsE)
        /*0014*/ 	.word	0x00000000


	//----- nvinfo : EIATTR_MIN_STACK_SIZE
	.align		4
.L_14:
        /*0018*/ 	.byte	0x04, 0x12
        /*001a*/ 	.short	(.L_16 - .L_15)
	.align		4
.L_15:
        /*001c*/ 	.word	index@(_ZN7cutlass13device_kernelINS_4gemm6kernel13GemmUniversalIN4cute5tupleIJiiiiEEENS1_10collective13CollectiveMmaINS1_40MainloopSm90TmaGmmaWarpSpecializedSparseILi3ENS5_IJNS4_1CILi2EEENSA_ILi1EEESC_EEENS1_32KernelTmaWarpSpecializedPingpongEEENS5_IJNSA_ILi64EEENSA_ILi256EEENSA_ILi128EEEEEENS_6half_tENS5_IJNS4_6LayoutINS5_IJiNS5_IJSB_iEEEiEEENS5_IJlNS5_IJSC_SB_EEElEEEEENSL_INS5_IJNS5_IJNS5_IJNSA_ILi8EEESB_NSA_ILi4EEEEEEiEEENS5_IJNS5_IJNSA_ILi16EEESB_SS_EEEiEEEiEEENS5_IJNS5_IJNS5_IJSI_SV_NSA_ILi2048EEEEEENSA_ILi8192EEEEEENS5_IJNS5_IJSC_NSA_ILi1024EEENSA_ILi32EEEEEElEEElEEEEEEEESK_NS5_IJlSC_lEEENS4_8TiledMMAINS4_8MMA_AtomIJNS4_4SM904GMMA6SPARSE27GMMA_64x256x32_F32F16F16_SSILNS1E_5MajorE0ELS1H_0ELNS1E_7ScaleInE1ELS1I_1ELNS1E_9SparseSelE0EEEEEENSL_INS5_IJSC_SC_SC_EEENS5_IJNSA_ILi0EEES1N_S1N_EEEEENS5_IJNS4_10UnderscoreES1Q_S1Q_EEEEENS4_13SM90_TMA_LOADENS4_14ComposedLayoutINS4_7SwizzleILi3ELi4ELi3EEENS4_25smem_sparse_ptr_flag_bitsILi2ELi16EEENSL_INS5_IJNS5_IJSC_SR_EEENS5_IJSB_SG_EEEEEENS5_IJNS5_IJS1N_SI_EEESO_EEEEEEEvNS4_8identityENS4_23SM90_TMA_LOAD_MULTICASTENS1U_IS1W_NS4_18smem_ptr_flag_bitsILi16EEENSL_INS5_IJSR_SG_EEENS5_IJSG_SC_EEEEEEEvS26_EENS_8epilogue10collective6detail29Sm90TmaWarpSpecializedAdapterINS2G_15DefaultEpilogueIfNS5_IJSC_llEEES2K_NS2F_6thread17LinearCombinationIfLi1EffLNS2L_9ScaleType4KindE0ELNS_15FloatRoundStyleE2EfEENS1_15EpilogueDefaultEEEEEvvEEEEvNT_6ParamsE)
        /*0020*/ 	.word	0x00000000
.L_16:


//--------------------- .nv.compat                --------------------------
	.section	.nv.compat,"",@"SHT_CUDA_COMPAT_INFO"
	.align	4
        /*0000*/ 	.byte	0x02, 0x09, 0x01, 0x00, 0x02, 0x02, 0x04, 0x00, 0x02, 0x05, 0x05, 0x00, 0x03, 0x07, 0x01, 0x01
        /*0010*/ 	.byte	0x02, 0x03, 0x01, 0x00, 0x02, 0x06, 0x01, 0x00, 0x04, 0x0b, 0x08, 0x00, 0x00, 0x00, 0x00, 0x00
        /*0020*/ 	.byte	0x00, 0x00, 0x00, 0x00


//--------------------- .nv.info._ZN7cutlass13device_kernelINS_4gemm6kernel13GemmUniversalIN4cute5tupleIJiiiiEEENS1_10collective13CollectiveMmaINS1_40MainloopSm90TmaGmmaWarpSpecializedSparseILi3ENS5_IJNS4_1CILi2EEENSA_ILi1EEESC_EEENS1_32KernelTmaWarpSpecializedPingpongEEENS5_IJNSA_ILi64EEENSA_ILi256EEENSA_ILi128EEEEEENS_6half_tENS5_IJNS4_6LayoutINS5_IJiNS5_IJSB_iEEEiEEENS5_IJlNS5_IJSC_SB_EEElEEEEENSL_INS5_IJNS5_IJNS5_IJNSA_ILi8EEESB_NSA_ILi4EEEEEEiEEENS5_IJNS5_IJNSA_ILi16EEESB_SS_EEEiEEEiEEENS5_IJNS5_IJNS5_IJSI_SV_NSA_ILi2048EEEEEENSA_ILi8192EEEEEENS5_IJNS5_IJSC_NSA_ILi1024EEENSA_ILi32EEEEEElEEElEEEEEEEESK_NS5_IJlSC_lEEENS4_8TiledMMAINS4_8MMA_AtomIJNS4_4SM904GMMA6SPARSE27GMMA_64x256x32_F32F16F16_SSILNS1E_5MajorE0ELS1H_0ELNS1E_7ScaleInE1ELS1I_1ELNS1E_9SparseSelE0EEEEEENSL_INS5_IJSC_SC_SC_EEENS5_IJNSA_ILi0EEES1N_S1N_EEEEENS5_IJNS4_10UnderscoreES1Q_S1Q_EEEEENS4_13SM90_TMA_LOADENS4_14ComposedLayoutINS4_7SwizzleILi3ELi4ELi3EEENS4_25smem_sparse_ptr_flag_bitsILi2ELi16EEENSL_INS5_IJNS5_IJSC_SR_EEENS5_IJSB_SG_EEEEEENS5_IJNS5_IJS1N_SI_EEESO_EEEEEEEvNS4_8identityENS4_23SM90_TMA_LOAD_MULTICASTENS1U_IS1W_NS4_18smem_ptr_flag_bitsILi16EEENSL_INS5_IJSR_SG_EEENS5_IJSG_SC_EEEEEEEvS26_EENS_8epilogue10collective6detail29Sm90TmaWarpSpecializedAdapterINS2G_15DefaultEpilogueIfNS5_IJSC_llEEES2K_NS2F_6thread17LinearCombinationIfLi1EffLNS2L_9ScaleType4KindE0ELNS_15FloatRoundStyleE2EfEENS1_15EpilogueDefaultEEEEEvvEEEEvNT_6ParamsE --------------------------
	.section	.nv.info._ZN7cutlass13device_kernelINS_4gemm6kernel13GemmUniversalIN4cute5tupleIJiiiiEEENS1_10collective13CollectiveMmaINS1_40MainloopSm90TmaGmmaWarpSpecializedSparseILi3ENS5_IJNS4_1CILi2EEENSA_ILi1EEESC_EEENS1_32KernelTmaWarpSpecializedPingpongEEENS5_IJNSA_ILi64EEENSA_ILi256EEENSA_ILi128EEEEEENS_6half_tENS5_IJNS4_6LayoutINS5_IJiNS5_IJSB_iEEEiEEENS5_IJlNS5_IJSC_SB_EEElEEEEENSL_INS5_IJNS5_IJNS5_IJNSA_ILi8EEESB_NSA_ILi4EEEEEEiEEENS5_IJNS5_IJNSA_ILi16EEESB_SS_EEEiEEEiEEENS5_IJNS5_IJNS5_IJSI_SV_NSA_ILi2048EEEEEENSA_ILi8192EEEEEENS5_IJNS5_IJSC_NSA_ILi1024EEENSA_ILi32EEEEEElEEElEEEEEEEESK_NS5_IJlSC_lEEENS4_8TiledMMAINS4_8MMA_AtomIJNS4_4SM904GMMA6SPARSE27GMMA_64x256x32_F32F16F16_SSILNS1E_5MajorE0ELS1H_0ELNS1E_7ScaleInE1ELS1I_1ELNS1E_9SparseSelE0EEEEEENSL_INS5_IJSC_SC_SC_EEENS5_IJNSA_ILi0EEES1N_S1N_EEEEENS5_IJNS4_10UnderscoreES1Q_S1Q_EEEEENS4_13SM90_TMA_LOADENS4_14ComposedLayoutINS4_7SwizzleILi3ELi4ELi3EEENS4_25smem_sparse_ptr_flag_bitsILi2ELi16EEENSL_INS5_IJNS5_IJSC_SR_EEENS5_IJSB_SG_EEEEEENS5_IJNS5_IJS1N_SI_EEESO_EEEEEEEvNS4_8identityENS4_23SM90_TMA_LOAD_MULTICASTENS1U_IS1W_NS4_18smem_ptr_flag_bitsILi16EEENSL_INS5_IJSR_SG_EEENS5_IJSG_SC_EEEEEEEvS26_EENS_8epilogue10collective6detail29Sm90TmaWarpSpecializedAdapterINS2G_15DefaultEpilogueIfNS5_IJSC_llEEES2K_NS2F_6thread17LinearCombinationIfLi1EffLNS2L_9ScaleType4KindE0ELNS_15FloatRoundStyleE2EfEENS1_15EpilogueDefaultEEEEEvvEEEEvNT_6ParamsE,"",@"SHT_CUDA_INFO"
	.sectionflags	@""
	.align	4


	//----- nvinfo : EIATTR_CUDA_API_VERSION
	.align		4
        /*0000*/ 	.byte	0x04, 0x37
        /*0002*/ 	.short	(.L_18 - .L_17)
.L_17:
        /*0004*/ 	.word	0x00000082


	//----- nvinfo : EIATTR_KPARAM_INFO
	.align		4
.L_18:
        /*0008*/ 	.byte	0x04, 0x17
        /*000a*/ 	.short	(.L_20 - .L_19)
.L_19:
        /*000c*/ 	.word	0x00000000
        /*0010*/ 	.short	0x0000
        /*0012*/ 	.short	0x0070
        /*0014*/ 	.byte	0x00, 0xf0, 0x01, 0x14


	//----- nvinfo : EIATTR_SPARSE_MMA_MASK
	.align		4
.L_20:
        /*0018*/ 	.byte	0x03, 0x50
        /*001a*/ 	.short	0x0002


	//----- nvinfo : EIATTR_MAXREG_COUNT
	.align		4
        /*001c*/ 	.byte	0x03, 0x1b
        /*001e*/ 	.short	0x00a8


	//----- nvinfo : EIATTR_NUM_BARRIERS
	.align		4
        /*0020*/ 	.byte	0x02, 0x4c
        /*0022*/ 	.byte	0x01
	.zero		1


	//----- nvinfo : EIATTR_MERCURY_ISA_VERSION
	.align		4
        /*0024*/ 	.byte	0x03, 0x5f
        /*0026*/ 	.short	0x0101


	//----- nvinfo : EIATTR_INT_WARP_WIDE_INSTR_OFFSETS
	.align		4
        /*0028*/ 	.byte	0x04, 0x31
        /*002a*/ 	.short	(.L_22 - .L_21)


	//   ....[0]....
.L_21:
        /*002c*/ 	.word	0x000004a0


	//   ....[1]....
        /*0030*/ 	.word	0x000005b0


	//   ....[2]....
        /*0034*/ 	.word	0x000005d0


	//   ....[3]....
        /*0038*/ 	.word	0x000005f0


	//   ....[4]....
        /*003c*/ 	.word	0x00000750


	//   ....[5]....
        /*0040*/ 	.word	0x00000760


	//   ....[6]....
        /*0044*/ 	.word	0x00000770


	//   ....[7]....
        /*0048*/ 	.word	0x00000790


	//----- nvinfo : EIATTR_COOP_GROUP_MASK_REGIDS
	.align		4
.L_22:
        /*004c*/ 	.byte	0x04, 0x29
        /*004e*/ 	.short	(.L_24 - .L_23)


	//   ....[0]....
.L_23:
        /*0050*/ 	.word	0xffffffff


	//   ....[1]....
        /*0054*/ 	.word	0xffffffff


	//   ....[2]....
        /*0058*/ 	.word	0xffffffff


	//   ....[3]....
        /*005c*/ 	.word	0xffffffff


	//   ....[4]....
        /*0060*/ 	.word	0xffffffff


	//   ....[5]....
        /*0064*/ 	.word	0xffffffff


	//   ....[6]....
        /*0068*/ 	.word	0xffffffff


	//----- nvinfo : EIATTR_COOP_GROUP_INSTR_OFFSETS
	.align		4
.L_24:
        /*006c*/ 	.byte	0x04, 0x28
        /*006e*/ 	.short	(.L_26 - .L_25)


	//   ....[0]....
.L_25:
        /*0070*/ 	.word	0x00000060


	//   ....[1]....
        /*0074*/ 	.word	0x00000070


	//   ....[2]....
        /*0078*/ 	.word	0x00000160


	//   ....[3]....
        /*007c*/ 	.word	0x000002e0


	//   ....[4]....
        /*0080*/ 	.word	0x00000320


	//   ....[5]....
        /*0084*/ 	.word	0x000003b0


	//   ....[6]....
        /*0088*/ 	.word	0x00000920


	//----- nvinfo : EIATTR_REG_RECONFIG
	.align		4
.L_26:
        /*008c*/ 	.byte	0x01, 0x54
	.zero		2


	//----- nvinfo : EIATTR_MBARRIER_INSTR_OFFSETS
	.align		4
        /*0090*/ 	.byte	0x04, 0x39
        /*0092*/ 	.short	(.L_28 - .L_27)


	//   ....[0]....
.L_27:
        /*0094*/ 	.word	0x00000260
        /*0098*/ 	.word	0x000000ff
        /*009c*/ 	.word	0x00000000
        /*00a0*/ 	.short	0x0100
        /*00a2*/ 	.byte	0x08
	.zero		1


	//   ....[1]....
        /*00a4*/ 	.word	0x00000270
        /*00a8*/ 	.word	0x000000ff
        /*00ac*/ 	.word	0x00000018
        /*00b0*/ 	.short	0x0100
        /*00b2*/ 	.byte	0x08
	.zero		1


	//   ....[2]....
        /*00b4*/ 	.word	0x00000280
        /*00b8*/ 	.word	0x000000ff
        /*00bc*/ 	.word	0x00000008
        /*00c0*/ 	.short	0x0100
        /*00c2*/ 	.byte	0x08
	.zero		1


	//   ....[3]....
        /*00c4*/ 	.word	0x00000290
        /*00c8*/ 	.word	0x000000ff
        /*00cc*/ 	.word	0x00000020
        /*00d0*/ 	.short	0x0100
        /*00d2*/ 	.byte	0x08
	.zero		1


	//   ....[4]....
        /*00d4*/ 	.word	0x000002a0
        /*00d8*/ 	.word	0x000000ff
        /*00dc*/ 	.word	0x00000010
        /*00e0*/ 	.short	0x0100
        /*00e2*/ 	.byte	0x08
	.zero		1


	//   ....[5]....
        /*00e4*/ 	.word	0x000002b0
        /*00e8*/ 	.word	0x000000ff
        /*00ec*/ 	.word	0x00000028
        /*00f0*/ 	.short	0x0100
        /*00f2*/ 	.byte	0x08
	.zero		1


	//   ....[6]....
        /*00f4*/ 	.word	0x000007e0
        /*00f8*/ 	.word	0x000000ff
        /*00fc*/ 	.word	0x00000060
        /*0100*/ 	.short	0x0100
        /*0102*/ 	.byte	0x08
	.zero		1


	//   ....[7]....
        /*0104*/ 	.word	0x00000880
        /*0108*/ 	.word	0x000000ff
        /*010c*/ 	.word	0x00000068
        /*0110*/ 	.short	0x0100
        /*0112*/ 	.byte	0x08
	.zero		1


	//   ....[8]....
        /*0114*/ 	.word	0x000008a0
        /*0118*/ 	.word	0x000000ff
        /*011c*/ 	.word	0x00000040
        /*0120*/ 	.short	0x0100
        /*0122*/ 	.byte	0x09
	.zero		1


	//   ....[9]....
        /*0124*/ 	.word	0x000008b0
        /*0128*/ 	.word	0x000000ff
        /*012c*/ 	.word	0x00000048
        /*0130*/ 	.short	0x0100
        /*0132*/ 	.byte	0x09
	.zero		1


	//   ....[10]....
        /*0134*/ 	.word	0x000008c0
        /*0138*/ 	.word	0x000000ff
        /*013c*/ 	.word	0x00000050
        /*0140*/ 	.short	0x0100
        /*0142*/ 	.byte	0x09
	.zero		1


	//   ....[11]....
        /*0144*/ 	.word	0x000008d0
        /*0148*/ 	.word	0x000000ff
        /*014c*/ 	.word	0x00000058
        /*0150*/ 	.short	0x0100
        /*0152*/ 	.byte	0x09
	.zero		1


	//   ....[12]....
        /*0154*/ 	.word	0x000016b0
        /*0158*/ 	.word	0x000000ff
        /*015c*/ 	.word	0xfffffff8
        /*0160*/ 	.short	0x010a
        /*0162*/ 	.byte	0x0c
	.zero		1


	//   ....[13]....
        /*0164*/ 	.word	0x00001b80
        /*0168*/ 	.word	0x000000ff
        /*016c*/ 	.word	0x00000000
        /*0170*/ 	.short	0x010a
        /*0172*/ 	.byte	0x08
	.zero		1


	//   ....[14]....
        /*0174*/ 	.word	0x00001be0
        /*0178*/ 	.word	0x000000ff
        /*017c*/ 	.word	0x00000000
        /*0180*/ 	.short	0x010a
        /*0182*/ 	.byte	0x08
	.zero		1


	//   ....[15]....
        /*0184*/ 	.word	0x00001ea0
        /*0188*/ 	.word	0x00000098
        /*018c*/ 	.word	0x00000000
        /*0190*/ 	.short	0x0101
        /*0192*/ 	.byte	0x3f
	.zero		1


	//   ....[16]....
        /*0194*/ 	.word	0x00002030
        /*0198*/ 	.word	0x00000016
        /*019c*/ 	.word	0x00000000
        /*01a0*/ 	.short	0x0101
        /*01a2*/ 	.byte	0x14
	.zero		1


	//   ....[17]....
        /*01a4*/ 	.word	0x00002080
        /*01a8*/ 	.word	0x000000ff
        /*01ac*/ 	.word	0x00000008
        /*01b0*/ 	.short	0x010a
        /*01b2*/ 	.byte	0x0c
	.zero		1


	//   ....[18]....
        /*01b4*/ 	.word	0x0000b4b0
        /*01b8*/ 	.word	0x00000004
        /*01bc*/ 	.word	0x00000000
        /*01c0*/ 	.short	0x0101
        /*01c2*/ 	.byte	0x14
	.zero		1


	//   ....[19]....
        /*01c4*/ 	.word	0x0000be00
        /*01c8*/ 	.word	0x00000014
        /*01cc*/ 	.word	0x00000018
        /*01d0*/ 	.short	0x010a
        /*01d2*/ 	.byte	0x3f
	.zero		1


	//   ....[20]....
        /*01d4*/ 	.word	0x0000c2c0
        /*01d8*/ 	.word	0x0000000a
        /*01dc*/ 	.word	0x00000068
        /*01e0*/ 	.short	0x0101
        /*01e2*/ 	.byte	0x3f
	.zero		1


	//   ....[21]....
        /*01e4*/ 	.word	0x0000ca30
        /*01e8*/ 	.word	0x00000007
        /*01ec*/ 	.word	0x00000000
        /*01f0*/ 	.short	0x010a
        /*01f2*/ 	.byte	0x3f
	.zero		1


	//   ....[22]....
        /*01f4*/ 	.word	0x0000cab0
        /*01f8*/ 	.word	0x00000006
        /*01fc*/ 	.word	0x00000000
        /*0200*/ 	.short	0x010a
        /*0202*/ 	.byte	0x3f
	.zero		1


	//   ....[23]....
        /*0204*/ 	.word	0x0000cb40
        /*0208*/ 	.word	0x00000003
        /*020c*/ 	.word	0x00000000
        /*0210*/ 	.short	0x010a
        /*0212*/ 	.byte	0x3f
	.zero		1


	//   ....[24]....
        /*0214*/ 	.word	0x0000cbb0
        /*0218*/ 	.word	0x00000016
        /*021c*/ 	.word	0xfffffff8
        /*0220*/ 	.short	0x010a
        /*0222*/ 	.byte	0x3f
	.zero		1


	//   ....[25]....
        /*0224*/ 	.word	0x0000cc10
        /*0228*/ 	.word	0x0000009a
        /*022c*/ 	.word	0x00000000
        /*0230*/ 	.short	0x010a
        /*0232*/ 	.byte	0x3f
	.zero		1


	//   ....[26]....
        /*0234*/ 	.word	0x0000cc70
        /*0238*/ 	.word	0x00000016
        /*023c*/ 	.word	0x00000008
        /*0240*/ 	.short	0x010a
        /*0242*/ 	.byte	0x3f
	.zero		1


	//   ....[27]....
        /*0244*/ 	.word	0x0000cd40
        /*0248*/ 	.word	0x00000014
        /*024c*/ 	.word	0x00000018
        /*0250*/ 	.short	0x010a
        /*0252*/ 	.byte	0x3f
	.zero		1


	//   ....[28]....
        /*0254*/ 	.word	0x0000ce20
        /*0258*/ 	.word	0x00000007
        /*025c*/ 	.word	0x00000000
        /*0260*/ 	.short	0x010a
        /*0262*/ 	.byte	0x3f
	.zero		1


	//   ....[29]....
        /*0264*/ 	.word	0x0000ce70
        /*0268*/ 	.word	0x00000006
        /*026c*/ 	.word	0x00000000
        /*0270*/ 	.short	0x010a
        /*0272*/ 	.byte	0x3f
	.zero		1


	//----- nvinfo : EIATTR_NUM_MBARRIERS
	.align		4
.L_28:
        /*0274*/ 	.byte	0x03, 0x38
        /*0276*/ 	.short	0x000c


	//----- nvinfo : EIATTR_EXIT_INSTR_OFFSETS
	.align		4
        /*0278*/ 	.byte	0x04, 0x1c
        /*027a*/ 	.short	(.L_30 - .L_29)


	//   ....[0]....
.L_29:
        /*027c*/ 	.word	0x00001370


	//   ....[1]....
        /*0280*/ 	.word	0x000013d0


	//   ....[2]....
        /*0284*/ 	.word	0x0000bac0


	//   ....[3]....
        /*0288*/ 	.word	0x0000baf0


	//   ....[4]....
        /*028c*/ 	.word	0x0000cb90


	//----- nvinfo : EIATTR_MAX_THREADS
	.align		4
.L_30:
        /*0290*/ 	.byte	0x04, 0x05
        /*0292*/ 	.short	(.L_32 - .L_31)
.L_31:
        /*0294*/ 	.word	0x00000180
        /*0298*/ 	.word	0x00000001
        /*029c*/ 	.word	0x00000001


	//----- nvinfo : EIATTR_CRS_STACK_SIZE
	.align		4
.L_32:
        /*02a0*/ 	.byte	0x04, 0x1e
        /*02a2*/ 	.short	(.L_34 - .L_33)
.L_33:
        /*02a4*/ 	.word	0x00000000


	//----- nvinfo : EIATTR_CBANK_PARAM_SIZE
	.align		4
.L_34:
        /*02a8*/ 	.byte	0x03, 0x19
        /*02aa*/ 	.short	0x0570


	//----- nvinfo : EIATTR_PARAM_CBANK
	.align		4
        /*02ac*/ 	.byte	0x04, 0x0a
        /*02ae*/ 	.short	(.L_36 - .L_35)
	.align		4
.L_35:
        /*02b0*/ 	.word	index@(.nv.constant0._ZN7cutlass13device_kernelINS_4gemm6kernel13GemmUniversalIN4cute5tupleIJiiiiEEENS1_10collective13CollectiveMmaINS1_40MainloopSm90TmaGmmaWarpSpecializedSparseILi3ENS5_IJNS4_1CILi2EEENSA_ILi1EEESC_EEENS1_32KernelTmaWarpSpecializedPingpongEEENS5_IJNSA_ILi64EEENSA_ILi256EEENSA_ILi128EEEEEENS_6half_tENS5_IJNS4_6LayoutINS5_IJiNS5_IJSB_iEEEiEEENS5_IJlNS5_IJSC_SB_EEElEEEEENSL_INS5_IJNS5_IJNS5_IJNSA_ILi8EEESB_NSA_ILi4EEEEEEiEEENS5_IJNS5_IJNSA_ILi16EEESB_SS_EEEiEEEiEEENS5_IJNS5_IJNS5_IJSI_SV_NSA_ILi2048EEEEEENSA_ILi8192EEEEEENS5_IJNS5_IJSC_NSA_ILi1024EEENSA_ILi32EEEEEElEEElEEEEEEEESK_NS5_IJlSC_lEEENS4_8TiledMMAINS4_8MMA_AtomIJNS4_4SM904GMMA6SPARSE27GMMA_64x256x32_F32F16F16_SSILNS1E_5MajorE0ELS1H_0ELNS1E_7ScaleInE1ELS1I_1ELNS1E_9SparseSelE0EEEEEENSL_INS5_IJSC_SC_SC_EEENS5_IJNSA_ILi0EEES1N_S1N_EEEEENS5_IJNS4_10UnderscoreES1Q_S1Q_EEEEENS4_13SM90_TMA_LOADENS4_14ComposedLayoutINS4_7SwizzleILi3ELi4ELi3EEENS4_25smem_sparse_ptr_flag_bitsILi2ELi16EEENSL_INS5_IJNS5_IJSC_SR_EEENS5_IJSB_SG_EEEEEENS5_IJNS5_IJS1N_SI_EEESO_EEEEEEEvNS4_8identityENS4_23SM90_TMA_LOAD_MULTICASTENS1U_IS1W_NS4_18smem_ptr_flag_bitsILi16EEENSL_INS5_IJSR_SG_EEENS5_IJSG_SC_EEEEEEEvS26_EENS_8epilogue10collective6detail29Sm90TmaWarpSpecializedAdapterINS2G_15DefaultEpilogueIfNS5_IJSC_llEEES2K_NS2F_6thread17LinearCombinationIfLi1EffLNS2L_9ScaleType4KindE0ELNS_15FloatRoundStyleE2EfEENS1_15EpilogueDefaultEEEEEvvEEEEvNT_6ParamsE)
        /*02b4*/ 	.short	0x0210
        /*02b6*/ 	.short	0x0570


	//----- nvinfo : EIATTR_SW_WAR
	.align		4
.L_36:
        /*02b8*/ 	.byte	0x04, 0x36
        /*02ba*/ 	.short	(.L_38 - .L_37)
.L_37:
        /*02bc*/ 	.word	0x00000008
.L_38:


//--------------------- .nv.callgraph             --------------------------
	.section	.nv.callgraph,"",@"SHT_CUDA_CALLGRAPH"
	.align	4
	.sectionentsize	8
	.align		4
        /*0000*/ 	.word	0x00000000
	.align		4
        /*0004*/ 	.word	0xffffffff
	.align		4
        /*0008*/ 	.word	0x00000000
	.align		4
        /*000c*/ 	.word	0xfffffffe
	.align		4
        /*0010*/ 	.word	0x00000000
	.align		4
        /*0014*/ 	.word	0xfffffffd
	.align		4
        /*0018*/ 	.word	0x00000000
	.align		4
        /*001c*/ 	.word	0xfffffffc


//--------------------- .nv.constant4             --------------------------
	.section	.nv.constant4,"a",@progbits
	.align	8
	.align		8
.nv.constant4:
        /*0000*/ 	.dword	_ZN39_INTERNAL_70e74d2e_4_k_cu_a85b2319_26614cuda3std3__45__cpo5beginE
	.align		8
        /*0008*/ 	.dword	_ZN39_INTERNAL_70e74d2e_4_k_cu_a85b2319_26614cuda3std3__45__cpo3endE
	.align		8
        /*0010*/ 	.dword	_ZN39_INTERNAL_70e74d2e_4_k_cu_a85b2319_26614cuda3std3__45__cpo6cbeginE
	.align		8
        /*0018*/ 	.dword	_ZN39_INTERNAL_70e74d2e_4_k_cu_a85b2319_26614cuda3std3__45__cpo4cendE
	.align		8
        /*0020*/ 	.dword	_ZN39_INTERNAL_70e74d2e_4_k_cu_a85b2319_26614cuda3std3__441_GLOBAL__N__70e74d2e_4_k_cu_a85b2319_26616ignoreE
	.align		8
        /*0028*/ 	.dword	_ZN39_INTERNAL_70e74d2e_4_k_cu_a85b2319_26614cuda3std3__419piecewise_constructE
	.align		8
        /*0030*/ 	.dword	_ZN39_INTERNAL_70e74d2e_4_k_cu_a85b2319_26614cuda3std3__48in_placeE
	.align		8
        /*0038*/ 	.dword	_ZN39_INTERNAL_70e74d2e_4_k_cu_a85b2319_26614cuda3std6ranges3__45__cpo4swapE
	.align		8
        /*0040*/ 	.dword	_ZN39_INTERNAL_70e74d2e_4_k_cu_a85b2319_26614cuda3std6ranges3__45__cpo9iter_moveE
	.align		8
        /*0048*/ 	.dword	_ZN39_INTERNAL_70e74d2e_4_k_cu_a85b2319_26614cute7productE
	.align		8
        /*0050*/ 	.dword	_ZN39_INTERNAL_70e74d2e_4_k_cu_a85b2319_26614cute1_E


//--------------------- .text._ZN7cutlass13device_kernelINS_4gemm6kernel13GemmUniversalIN4cute5tupleIJiiiiEEENS1_10collective13CollectiveMmaINS1_40MainloopSm90TmaGmmaWarpSpecializedSparseILi3ENS5_IJNS4_1CILi2EEENSA_ILi1EEESC_EEENS1_32KernelTmaWarpSpecializedPingpongEEENS5_IJNSA_ILi64EEENSA_ILi256EEENSA_ILi128EEEEEENS_6half_tENS5_IJNS4_6LayoutINS5_IJiNS5_IJSB_iEEEiEEENS5_IJlNS5_IJSC_SB_EEElEEEEENSL_INS5_IJNS5_IJNS5_IJNSA_ILi8EEESB_NSA_ILi4EEEEEEiEEENS5_IJNS5_IJNSA_ILi16EEESB_SS_EEEiEEEiEEENS5_IJNS5_IJNS5_IJSI_SV_NSA_ILi2048EEEEEENSA_ILi8192EEEEEENS5_IJNS5_IJSC_NSA_ILi1024EEENSA_ILi32EEEEEElEEElEEEEEEEESK_NS5_IJlSC_lEEENS4_8TiledMMAINS4_8MMA_AtomIJNS4_4SM904GMMA6SPARSE27GMMA_64x256x32_F32F16F16_SSILNS1E_5MajorE0ELS1H_0ELNS1E_7ScaleInE1ELS1I_1ELNS1E_9SparseSelE0EEEEEENSL_INS5_IJSC_SC_SC_EEENS5_IJNSA_ILi0EEES1N_S1N_EEEEENS5_IJNS4_10UnderscoreES1Q_S1Q_EEEEENS4_13SM90_TMA_LOADENS4_14ComposedLayoutINS4_7SwizzleILi3ELi4ELi3EEENS4_25smem_sparse_ptr_flag_bitsILi2ELi16EEENSL_INS5_IJNS5_IJSC_SR_EEENS5_IJSB_SG_EEEEEENS5_IJNS5_IJS1N_SI_EEESO_EEEEEEEvNS4_8identityENS4_23SM90_TMA_LOAD_MULTICASTENS1U_IS1W_NS4_18smem_ptr_flag_bitsILi16EEENSL_INS5_IJSR_SG_EEENS5_IJSG_SC_EEEEEEEvS26_EENS_8epilogue10collective6detail29Sm90TmaWarpSpecializedAdapterINS2G_15DefaultEpilogueIfNS5_IJSC_llEEES2K_NS2F_6thread17LinearCombinationIfLi1EffLNS2L_9ScaleType4KindE0ELNS_15FloatRoundStyleE2EfEENS1_15EpilogueDefaultEEEEEvvEEEEvNT_6ParamsE --------------------------
	.section	.text._ZN7cutlass13device_kernelINS_4gemm6kernel13GemmUniversalIN4cute5tupleIJiiiiEEENS1_10collective13CollectiveMmaINS1_40MainloopSm90TmaGmmaWarpSpecializedSparseILi3ENS5_IJNS4_1CILi2EEENSA_ILi1EEESC_EEENS1_32KernelTmaWarpSpecializedPingpongEEENS5_IJNSA_ILi64EEENSA_ILi256EEENSA_ILi128EEEEEENS_6half_tENS5_IJNS4_6LayoutINS5_IJiNS5_IJSB_iEEEiEEENS5_IJlNS5_IJSC_SB_EEElEEEEENSL_INS5_IJNS5_IJNS5_IJNSA_ILi8EEESB_NSA_ILi4EEEEEEiEEENS5_IJNS5_IJNSA_ILi16EEESB_SS_EEEiEEEiEEENS5_IJNS5_IJNS5_IJSI_SV_NSA_ILi2048EEEEEENSA_ILi8192EEEEEENS5_IJNS5_IJSC_NSA_ILi1024EEENSA_ILi32EEEEEElEEElEEEEEEEESK_NS5_IJlSC_lEEENS4_8TiledMMAINS4_8MMA_AtomIJNS4_4SM904GMMA6SPARSE27GMMA_64x256x32_F32F16F16_SSILNS1E_5MajorE0ELS1H_0ELNS1E_7ScaleInE1ELS1I_1ELNS1E_9SparseSelE0EEEEEENSL_INS5_IJSC_SC_SC_EEENS5_IJNSA_ILi0EEES1N_S1N_EEEEENS5_IJNS4_10UnderscoreES1Q_S1Q_EEEEENS4_13SM90_TMA_LOADENS4_14ComposedLayoutINS4_7SwizzleILi3ELi4ELi3EEENS4_25smem_sparse_ptr_flag_bitsILi2ELi16EEENSL_INS5_IJNS5_IJSC_SR_EEENS5_IJSB_SG_EEEEEENS5_IJNS5_IJS1N_SI_EEESO_EEEEEEEvNS4_8identityENS4_23SM90_TMA_LOAD_MULTICASTENS1U_IS1W_NS4_18smem_ptr_flag_bitsILi16EEENSL_INS5_IJSR_SG_EEENS5_IJSG_SC_EEEEEEEvS26_EENS_8epilogue10collective6detail29Sm90TmaWarpSpecializedAdapterINS2G_15DefaultEpilogueIfNS5_IJSC_llEEES2K_NS2F_6thread17LinearCombinationIfLi1EffLNS2L_9ScaleType4KindE0ELNS_15FloatRoundStyleE2EfEENS1_15EpilogueDefaultEEEEEvvEEEEvNT_6ParamsE,"ax",@progbits
	.align	128
.text._ZN7cutlass13device_kernelINS_4gemm6kernel13GemmUniversalIN4cute5tupleIJiiiiEEENS1_10collective13CollectiveMmaINS1_40MainloopSm90TmaGmmaWarpSpecializedSparseILi3ENS5_IJNS4_1CILi2EEENSA_ILi1EEESC_EEENS1_32KernelTmaWarpSpecializedPingpongEEENS5_IJNSA_ILi64EEENSA_ILi256EEENSA_ILi128EEEEEENS_6half_tENS5_IJNS4_6LayoutINS5_IJiNS5_IJSB_iEEEiEEENS5_IJlNS5_IJSC_SB_EEElEEEEENSL_INS5_IJNS5_IJNS5_IJNSA_ILi8EEESB_NSA_ILi4EEEEEEiEEENS5_IJNS5_IJNSA_ILi16EEESB_SS_EEEiEEEiEEENS5_IJNS5_IJNS5_IJSI_SV_NSA_ILi2048EEEEEENSA_ILi8192EEEEEENS5_IJNS5_IJSC_NSA_ILi1024EEENSA_ILi32EEEEEElEEElEEEEEEEESK_NS5_IJlSC_lEEENS4_8TiledMMAINS4_8MMA_AtomIJNS4_4SM904GMMA6SPARSE27GMMA_64x256x32_F32F16F16_SSILNS1E_5MajorE0ELS1H_0ELNS1E_7ScaleInE1ELS1I_1ELNS1E_9SparseSelE0EEEEEENSL_INS5_IJSC_SC_SC_EEENS5_IJNSA_ILi0EEES1N_S1N_EEEEENS5_IJNS4_10UnderscoreES1Q_S1Q_EEEEENS4_13SM90_TMA_LOADENS4_14ComposedLayoutINS4_7SwizzleILi3ELi4ELi3EEENS4_25smem_sparse_ptr_flag_bitsILi2ELi16EEENSL_INS5_IJNS5_IJSC_SR_EEENS5_IJSB_SG_EEEEEENS5_IJNS5_IJS1N_SI_EEESO_EEEEEEEvNS4_8identityENS4_23SM90_TMA_LOAD_MULTICASTENS1U_IS1W_NS4_18smem_ptr_flag_bitsILi16EEENSL_INS5_IJSR_SG_EEENS5_IJSG_SC_EEEEEEEvS26_EENS_8epilogue10collective6detail29Sm90TmaWarpSpecializedAdapterINS2G_15DefaultEpilogueIfNS5_IJSC_llEEES2K_NS2F_6thread17LinearCombinationIfLi1EffLNS2L_9ScaleType4KindE0ELNS_15FloatRoundStyleE2EfEENS1_15EpilogueDefaultEEEEEvvEEEEvNT_6ParamsE:
        .type           _ZN7cutlass13device_kernelINS_4gemm6kernel13GemmUniversalIN4cute5tupleIJiiiiEEENS1_10collective13CollectiveMmaINS1_40MainloopSm90TmaGmmaWarpSpecializedSparseILi3ENS5_IJNS4_1CILi2EEENSA_ILi1EEESC_EEENS1_32KernelTmaWarpSpecializedPingpongEEENS5_IJNSA_ILi64EEENSA_ILi256EEENSA_ILi128EEEEEENS_6half_tENS5_IJNS4_6LayoutINS5_IJiNS5_IJSB_iEEEiEEENS5_IJlNS5_IJSC_SB_EEElEEEEENSL_INS5_IJNS5_IJNS5_IJNSA_ILi8EEESB_NSA_ILi4EEEEEEiEEENS5_IJNS5_IJNSA_ILi16EEESB_SS_EEEiEEEiEEENS5_IJNS5_IJNS5_IJSI_SV_NSA_ILi2048EEEEEENSA_ILi8192EEEEEENS5_IJNS5_IJSC_NSA_ILi1024EEENSA_ILi32EEEEEElEEElEEEEEEEESK_NS5_IJlSC_lEEENS4_8TiledMMAINS4_8MMA_AtomIJNS4_4SM904GMMA6SPARSE27GMMA_64x256x32_F32F16F16_SSILNS1E_5MajorE0ELS1H_0ELNS1E_7ScaleInE1ELS1I_1ELNS1E_9SparseSelE0EEEEEENSL_INS5_IJSC_SC_SC_EEENS5_IJNSA_ILi0EEES1N_S1N_EEEEENS5_IJNS4_10UnderscoreES1Q_S1Q_EEEEENS4_13SM90_TMA_LOADENS4_14ComposedLayoutINS4_7SwizzleILi3ELi4ELi3EEENS4_25smem_sparse_ptr_flag_bitsILi2ELi16EEENSL_INS5_IJNS5_IJSC_SR_EEENS5_IJSB_SG_EEEEEENS5_IJNS5_IJS1N_SI_EEESO_EEEEEEEvNS4_8identityENS4_23SM90_TMA_LOAD_MULTICASTENS1U_IS1W_NS4_18smem_ptr_flag_bitsILi16EEENSL_INS5_IJSR_SG_EEENS5_IJSG_SC_EEEEEEEvS26_EENS_8epilogue10collective6detail29Sm90TmaWarpSpecializedAdapterINS2G_15DefaultEpilogueIfNS5_IJSC_llEEES2K_NS2F_6thread17LinearCombinationIfLi1EffLNS2L_9ScaleType4KindE0ELNS_15FloatRoundStyleE2EfEENS1_15EpilogueDefaultEEEEEvvEEEEvNT_6ParamsE,@function
        .size           _ZN7cutlass13device_kernelINS_4gemm6kernel13GemmUniversalIN4cute5tupleIJiiiiEEENS1_10collective13CollectiveMmaINS1_40MainloopSm90TmaGmmaWarpSpecializedSparseILi3ENS5_IJNS4_1CILi2EEENSA_ILi1EEESC_EEENS1_32KernelTmaWarpSpecializedPingpongEEENS5_IJNSA_ILi64EEENSA_ILi256EEENSA_ILi128EEEEEENS_6half_tENS5_IJNS4_6LayoutINS5_IJiNS5_IJSB_iEEEiEEENS5_IJlNS5_IJSC_SB_EEElEEEEENSL_INS5_IJNS5_IJNS5_IJNSA_ILi8EEESB_NSA_ILi4EEEEEEiEEENS5_IJNS5_IJNSA_ILi16EEESB_SS_EEEiEEEiEEENS5_IJNS5_IJNS5_IJSI_SV_NSA_ILi2048EEEEEENSA_ILi8192EEEEEENS5_IJNS5_IJSC_NSA_ILi1024EEENSA_ILi32EEEEEElEEElEEEEEEEESK_NS5_IJlSC_lEEENS4_8TiledMMAINS4_8MMA_AtomIJNS4_4SM904GMMA6SPARSE27GMMA_64x256x32_F32F16F16_SSILNS1E_5MajorE0ELS1H_0ELNS1E_7ScaleInE1ELS1I_1ELNS1E_9SparseSelE0EEEEEENSL_INS5_IJSC_SC_SC_EEENS5_IJNSA_ILi0EEES1N_S1N_EEEEENS5_IJNS4_10UnderscoreES1Q_S1Q_EEEEENS4_13SM90_TMA_LOADENS4_14ComposedLayoutINS4_7SwizzleILi3ELi4ELi3EEENS4_25smem_sparse_ptr_flag_bitsILi2ELi16EEENSL_INS5_IJNS5_IJSC_SR_EEENS5_IJSB_SG_EEEEEENS5_IJNS5_IJS1N_SI_EEESO_EEEEEEEvNS4_8identityENS4_23SM90_TMA_LOAD_MULTICASTENS1U_IS1W_NS4_18smem_ptr_flag_bitsILi16EEENSL_INS5_IJSR_SG_EEENS5_IJSG_SC_EEEEEEEvS26_EENS_8epilogue10collective6detail29Sm90TmaWarpSpecializedAdapterINS2G_15DefaultEpilogueIfNS5_IJSC_llEEES2K_NS2F_6thread17LinearCombinationIfLi1EffLNS2L_9ScaleType4KindE0ELNS_15FloatRoundStyleE2EfEENS1_15EpilogueDefaultEEEEEvvEEEEvNT_6ParamsE,(.L_x_318 - _ZN7cutlass13device_kernelINS_4gemm6kernel13GemmUniversalIN4cute5tupleIJiiiiEEENS1_10collective13CollectiveMmaINS1_40MainloopSm90TmaGmmaWarpSpecializedSparseILi3ENS5_IJNS4_1CILi2EEENSA_ILi1EEESC_EEENS1_32KernelTmaWarpSpecializedPingpongEEENS5_IJNSA_ILi64EEENSA_ILi256EEENSA_ILi128EEEEEENS_6half_tENS5_IJNS4_6LayoutINS5_IJiNS5_IJSB_iEEEiEEENS5_IJlNS5_IJSC_SB_EEElEEEEENSL_INS5_IJNS5_IJNS5_IJNSA_ILi8EEESB_NSA_ILi4EEEEEEiEEENS5_IJNS5_IJNSA_ILi16EEESB_SS_EEEiEEEiEEENS5_IJNS5_IJNS5_IJSI_SV_NSA_ILi2048EEEEEENSA_ILi8192EEEEEENS5_IJNS5_IJSC_NSA_ILi1024EEENSA_ILi32EEEEEElEEElEEEEEEEESK_NS5_IJlSC_lEEENS4_8TiledMMAINS4_8MMA_AtomIJNS4_4SM904GMMA6SPARSE27GMMA_64x256x32_F32F16F16_SSILNS1E_5MajorE0ELS1H_0ELNS1E_7ScaleInE1ELS1I_1ELNS1E_9SparseSelE0EEEEEENSL_INS5_IJSC_SC_SC_EEENS5_IJNSA_ILi0EEES1N_S1N_EEEEENS5_IJNS4_10UnderscoreES1Q_S1Q_EEEEENS4_13SM90_TMA_LOADENS4_14ComposedLayoutINS4_7SwizzleILi3ELi4ELi3EEENS4_25smem_sparse_ptr_flag_bitsILi2ELi16EEENSL_INS5_IJNS5_IJSC_SR_EEENS5_IJSB_SG_EEEEEENS5_IJNS5_IJS1N_SI_EEESO_EEEEEEEvNS4_8identityENS4_23SM90_TMA_LOAD_MULTICASTENS1U_IS1W_NS4_18smem_ptr_flag_bitsILi16EEENSL_INS5_IJSR_SG_EEENS5_IJSG_SC_EEEEEEEvS26_EENS_8epilogue10collective6detail29Sm90TmaWarpSpecializedAdapterINS2G_15DefaultEpilogueIfNS5_IJSC_llEEES2K_NS2F_6thread17LinearCombinationIfLi1EffLNS2L_9ScaleType4KindE0ELNS_15FloatRoundStyleE2EfEENS1_15EpilogueDefaultEEEEEvvEEEEvNT_6ParamsE)
        .other          _ZN7cutlass13device_kernelINS_4gemm6kernel13GemmUniversalIN4cute5tupleIJiiiiEEENS1_10collective13CollectiveMmaINS1_40MainloopSm90TmaGmmaWarpSpecializedSparseILi3ENS5_IJNS4_1CILi2EEENSA_ILi1EEESC_EEENS1_32KernelTmaWarpSpecializedPingpongEEENS5_IJNSA_ILi64EEENSA_ILi256EEENSA_ILi128EEEEEENS_6half_tENS5_IJNS4_6LayoutINS5_IJiNS5_IJSB_iEEEiEEENS5_IJlNS5_IJSC_SB_EEElEEEEENSL_INS5_IJNS5_IJNS5_IJNSA_ILi8EEESB_NSA_ILi4EEEEEEiEEENS5_IJNS5_IJNSA_ILi16EEESB_SS_EEEiEEEiEEENS5_IJNS5_IJNS5_IJSI_SV_NSA_ILi2048EEEEEENSA_ILi8192EEEEEENS5_IJNS5_IJSC_NSA_ILi1024EEENSA_ILi32EEEEEElEEElEEEEEEEESK_NS5_IJlSC_lEEENS4_8TiledMMAINS4_8MMA_AtomIJNS4_4SM904GMMA6SPARSE27GMMA_64x256x32_F32F16F16_SSILNS1E_5MajorE0ELS1H_0ELNS1E_7ScaleInE1ELS1I_1ELNS1E_9SparseSelE0EEEEEENSL_INS5_IJSC_SC_SC_EEENS5_IJNSA_ILi0EEES1N_S1N_EEEEENS5_IJNS4_10UnderscoreES1Q_S1Q_EEEEENS4_13SM90_TMA_LOADENS4_14ComposedLayoutINS4_7SwizzleILi3ELi4ELi3EEENS4_25smem_sparse_ptr_flag_bitsILi2ELi16EEENSL_INS5_IJNS5_IJSC_SR_EEENS5_IJSB_SG_EEEEEENS5_IJNS5_IJS1N_SI_EEESO_EEEEEEEvNS4_8identityENS4_23SM90_TMA_LOAD_MULTICASTENS1U_IS1W_NS4_18smem_ptr_flag_bitsILi16EEENSL_INS5_IJSR_SG_EEENS5_IJSG_SC_EEEEEEEvS26_EENS_8epilogue10collective6detail29Sm90TmaWarpSpecializedAdapterINS2G_15DefaultEpilogueIfNS5_IJSC_llEEES2K_NS2F_6thread17LinearCombinationIfLi1EffLNS2L_9ScaleType4KindE0ELNS_15FloatRoundStyleE2EfEENS1_15EpilogueDefaultEEEEEvvEEEEvNT_6ParamsE,@"STO_CUDA_ENTRY STV_DEFAULT"
_ZN7cutlass13device_kernelINS_4gemm6kernel13GemmUniversalIN4cute5tupleIJiiiiEEENS1_10collective13CollectiveMmaINS1_40MainloopSm90TmaGmmaWarpSpecializedSparseILi3ENS5_IJNS4_1CILi2EEENSA_ILi1EEESC_EEENS1_32KernelTmaWarpSpecializedPingpongEEENS5_IJNSA_ILi64EEENSA_ILi256EEENSA_ILi128EEEEEENS_6half_tENS5_IJNS4_6LayoutINS5_IJiNS5_IJSB_iEEEiEEENS5_IJlNS5_IJSC_SB_EEElEEEEENSL_INS5_IJNS5_IJNS5_IJNSA_ILi8EEESB_NSA_ILi4EEEEEEiEEENS5_IJNS5_IJNSA_ILi16EEESB_SS_EEEiEEEiEEENS5_IJNS5_IJNS5_IJSI_SV_NSA_ILi2048EEEEEENSA_ILi8192EEEEEENS5_IJNS5_IJSC_NSA_ILi1024EEENSA_ILi32EEEEEElEEElEEEEEEEESK_NS5_IJlSC_lEEENS4_8TiledMMAINS4_8MMA_AtomIJNS4_4SM904GMMA6SPARSE27GMMA_64x256x32_F32F16F16_SSILNS1E_5MajorE0ELS1H_0ELNS1E_7ScaleInE1ELS1I_1ELNS1E_9SparseSelE0EEEEEENSL_INS5_IJSC_SC_SC_EEENS5_IJNSA_ILi0EEES1N_S1N_EEEEENS5_IJNS4_10UnderscoreES1Q_S1Q_EEEEENS4_13SM90_TMA_LOADENS4_14ComposedLayoutINS4_7SwizzleILi3ELi4ELi3EEENS4_25smem_sparse_ptr_flag_bitsILi2ELi16EEENSL_INS5_IJNS5_IJSC_SR_EEENS5_IJSB_SG_EEEEEENS5_IJNS5_IJS1N_SI_EEESO_EEEEEEEvNS4_8identityENS4_23SM90_TMA_LOAD_MULTICASTENS1U_IS1W_NS4_18smem_ptr_flag_bitsILi16EEENSL_INS5_IJSR_SG_EEENS5_IJSG_SC_EEEEEEEvS26_EENS_8epilogue10collective6detail29Sm90TmaWarpSpecializedAdapterINS2G_15DefaultEpilogueIfNS5_IJSC_llEEES2K_NS2F_6thread17LinearCombinationIfLi1EffLNS2L_9ScaleType4KindE0ELNS_15FloatRoundStyleE2EfEENS1_15EpilogueDefaultEEEEEvvEEEEvNT_6ParamsE:
[----:B------:R-:W-:Y:S01]  /*0000*/  LDC R1, c[0x0][0x28] ;  /* 0x00000a00ff017b82 */ /* 0x000fe20000000800 */
[----:B------:R-:W0:Y:S01]  /*0010*/  S2R R14, SR_TID.X ;  /* 0x00000000000e7919 */ /* 0x000e220000002100 */
[----:B------:R-:W-:Y:S01]  /*0020*/  ELECT P0, URZ, PT ;  /* 0x00000000003f782f */ /* 0x000fe20003800000 */
[----:B------:R-:W-:Y:S01]  /*0030*/  BSSY B0, `(.L_x_0) ;  /* 0x0000012000007945 */ /* 0x000fe20003800000 */
[--C-:B0-----:R-:W-:Y:S02]  /*0040*/  SHF.R.U32.HI R0, RZ, 0x5, R14.reuse ;  /* 0x00000005ff007819 */ /* 0x101fe4000001160e */
[----:B------:R-:W-:-:S03]  /*0050*/  SHF.R.U32.HI R4, RZ, 0x7, R14 ;  /* 0x00000007ff047819 */ /* 0x000fc6000001160e */
[----:B------:R-:W0:Y:S04]  /*0060*/  SHFL.IDX PT, R2, R0, RZ, 0x1f ;  /* 0x00001fff00027589 */ /* 0x000e2800000e0000 */
[----:B------:R1:W2:Y:S01]  /*0070*/  SHFL.IDX PT, R5, R4, RZ, 0x1f ;  /* 0x00001fff04057589 */ /* 0x0002a200000e0000 */
[----:B0-----:R-:W-:-:S13]  /*0080*/  ISETP.NE.OR P0, PT, R2, RZ, !P0 ;  /* 0x000000ff0200720c */ /* 0x001fda0004705670 */
[----:B-12---:R-:W-:Y:S05]  /*0090*/  @P0 BRA `(.L_x_1) ;  /* 0x00000000002c0947 */ /* 0x006fea0003800000 */
[----:B------:R-:W-:Y:S02]  /*00a0*/  ULDC.64 UR4, c[0x0][0x198] ;  /* 0x0000660000047ab9 */ /* 0x000fe40000000a00 */
[----:B------:R-:W-:Y:S02]  /*00b0*/  UIADD3 UR6, UP0, UR4, 0xf0, URZ ;  /* 0x000000f004067890 */ /* 0x000fe4000ff1e03f */
[----:B------:R-:W-:Y:S02]  /*00c0*/  UIADD3 UR8, UP1, UR4, 0x1f0, URZ ;  /* 0x000001f004087890 */ /* 0x000fe4000ff3e03f */
[----:B------:R-:W-:Y:S02]  /*00d0*/  UIADD3 UR4, UP2, UR4, 0x2f0, URZ ;  /* 0x000002f004047890 */ /* 0x000fe4000ff5e03f */
[----:B------:R-:W-:Y:S02]  /*00e0*/  UIADD3.X UR7, URZ, UR5, URZ, UP0, !UPT ;  /* 0x000000053f077290 */ /* 0x000fe400087fe43f */
[----:B------:R-:W-:-:S02]  /*00f0*/  UIADD3.X UR9, URZ, UR5, URZ, UP1, !UPT ;  /* 0x000000053f097290 */ /* 0x000fc40008ffe43f */
[----:B------:R-:W-:-:S05]  /*0100*/  UIADD3.X UR5, URZ, UR5, URZ, UP2, !UPT ;  /* 0x000000053f057290 */ /* 0x000fca00097fe43f */
[----:B------:R0:W-:Y:S02]  /*0110*/  UTMACCTL.PF [UR6] ;  /* 0x00000000060079b9 */ /* 0x0001e40008040000 */
[----:B------:R0:W-:Y:S02]  /*0120*/  UTMACCTL.PF [UR8] ;  /* 0x00000000080079b9 */ /* 0x0001e40008040000 */
[----:B------:R0:W-:Y:S02]  /*0130*/  UTMACCTL.PF [UR4] ;  /* 0x00000000040079b9 */ /* 0x0001e40008040000 */
[----:B0-----:R-:W-:Y:S01]  /*0140*/  NOP ;  /* 0x0000000000007918 */ /* 0x001fe20000000000 */
.L_x_1:
[----:B------:R-:W-:Y:S05]  /*0150*/  BSYNC B0 ;  /* 0x0000000000007941 */ /* 0x000fea0003800000 */
.L_x_0:
[----:B------:R-:W0:Y:S02]  /*0160*/  SHFL.IDX PT, R6, R0, RZ, 0x1f ;  /* 0x00001fff00067589 */ /* 0x000e2400000e0000 */
[----:B0-----:R-:W-:-:S13]  /*0170*/  ISETP.NE.AND P0, PT, R6, RZ, PT ;  /* 0x000000ff0600720c */ /* 0x001fda0003f05270 */
[----:B------:R-:W-:Y:S05]  /*0180*/  @P0 BRA `(.L_x_2) ;  /* 0x0000000000500947 */ /* 0x000fea0003800000 */
[----:B------:R-:W0:Y:S01]  /*0190*/  S2UR UR8, SR_CgaCtaId ;  /* 0x00000000000879c3 */ /* 0x000e220000008800 */
[----:B------:R-:W-:Y:S01]  /*01a0*/  UMOV UR4, 0x400 ;  /* 0x0000040000047882 */ /* 0x000fe20000000000 */
[----:B------:R-:W-:Y:S01]  /*01b0*/  UMOV UR5, 0x1 ;  /* 0x0000000100057882 */ /* 0x000fe20000000000 */
[----:B------:R-:W-:Y:S01]  /*01c0*/  UMOV UR6, 0x2 ;  /* 0x0000000200067882 */ /* 0x000fe20000000000 */
[----:B------:R-:W-:Y:S01]  /*01d0*/  ELECT P0, URZ, PT ;  /* 0x00000000003f782f */ /* 0x000fe20003800000 */
[----:B------:R-:W-:-:S04]  /*01e0*/  UIADD3 UR6, -UR6, 0x100000, URZ ;  /* 0x0010000006067890 */ /* 0x000fc8000fffe13f */
[----:B------:R-:W-:Y:S02]  /*01f0*/  USHF.L.U32 UR7, UR6, 0xb, URZ ;  /* 0x0000000b06077899 */ /* 0x000fe4000800063f */
[----:B------:R-:W-:Y:S02]  /*0200*/  USHF.L.U32 UR6, UR6, 0x1, URZ ;  /* 0x0000000106067899 */ /* 0x000fe4000800063f */
[----:B0-----:R-:W-:Y:S02]  /*0210*/  ULEA UR8, UR8, UR4, 0x18 ;  /* 0x0000000408087291 */ /* 0x001fe4000f8ec03f */
[----:B------:R-:W-:-:S04]  /*0220*/  UIADD3 UR4, -UR5, 0x100000, URZ ;  /* 0x0010000005047890 */ /* 0x000fc8000fffe13f */
[----:B------:R-:W-:Y:S02]  /*0230*/  USHF.L.U32 UR5, UR4, 0xb, URZ ;  /* 0x0000000b04057899 */ /* 0x000fe4000800063f */
[----:B------:R-:W-:Y:S01]  /*0240*/  USHF.L.U32 UR4, UR4, 0x1, URZ ;  /* 0x0000000104047899 */ /* 0x000fe2000800063f */
[----:B------:R-:W0:Y:S11]  /*0250*/  FENCE.VIEW.ASYNC.S ;  /* 0x00000000000073c6 */ /* 0x000e360000000000 */
[----:B0-----:R0:W1:Y:S01]  /*0260*/  SYNCS.EXCH.64 URZ, [UR8], UR4 ;  /* 0x00000004083f75b2 */ /* 0x0010620008000100 */
[----:B------:R0:W2:Y:S01]  /*0270*/  SYNCS.EXCH.64 URZ, [UR8+0x18], UR6 ;  /* 0x00001806083f75b2 */ /* 0x0000a20008000100 */
[----:B------:R0:W3:Y:S01]  /*0280*/  SYNCS.EXCH.64 URZ, [UR8+0x8], UR4 ;  /* 0x00000804083f75b2 */ /* 0x0000e20008000100 */
[----:B------:R0:W4:Y:S01]  /*0290*/  SYNCS.EXCH.64 URZ, [UR8+0x20], UR6 ;  /* 0x00002006083f75b2 */ /* 0x0001220008000100 */
[----:B------:R0:W0:Y:S01]  /*02a0*/  SYNCS.EXCH.64 URZ, [UR8+0x10], UR4 ;  /* 0x00001004083f75b2 */ /* 0x0000220008000100 */
[----:B------:R0:W0:Y:S01]  /*02b0*/  SYNCS.EXCH.64 URZ, [UR8+0x28], UR6 ;  /* 0x00002806083f75b2 */ /* 0x0000220008000100 */
[----:B------:R-:W-:Y:S01]  /*02c0*/  NOP ;  /* 0x0000000000007918 */ /* 0x000fe20000000000 */
.L_x_2:
[----:B------:R-:W-:Y:S01]  /*02d0*/  SHF.R.S32.HI R3, RZ, 0x1f, R14 ;  /* 0x0000001fff037819 */ /* 0x000fe2000001140e */
[----:B------:R-:W5:Y:S01]  /*02e0*/  SHFL.IDX PT, R7, R0, RZ, 0x1f ;  /* 0x00001fff00077589 */ /* 0x000f6200000e0000 */
[----:B------:R-:W1:Y:S01]  /*02f0*/  S2UR UR13, SR_CTAID.X ;  /* 0x00000000000d79c3 */ /* 0x000e620000002500 */
[----:B------:R-:W-:Y:S02]  /*0300*/  ELECT P0, URZ, PT ;  /* 0x00000000003f782f */ /* 0x000fe40003800000 */
[----:B------:R-:W-:Y:S01]  /*0310*/  LEA.HI R3, R3, R14, RZ, 0x7 ;  /* 0x0000000e03037211 */ /* 0x000fe200078f38ff */
[----:B------:R1:W2:Y:S01]  /*0320*/  SHFL.IDX PT, R9, R0, RZ, 0x1f ;  /* 0x00001fff00097589 */ /* 0x0002a200000e0000 */
[----:B------:R-:W-:Y:S01]  /*0330*/  ELECT P1, URZ, PT ;  /* 0x00000000003f782f */ /* 0x000fe20003820000 */
[----:B------:R-:W-:Y:S01]  /*0340*/  NOP ;  /* 0x0000000000007918 */ /* 0x000fe20000000000 */
[----:B------:R-:W-:Y:S01]  /*0350*/  LOP3.LUT R3, R3, 0xffffff80, RZ, 0xc0, !PT ;  /* 0xffffff8003037812 */ /* 0x000fe200078ec0ff */
[----:B------:R-:W3:Y:S01]  /*0360*/  S2R R16, SR_CTAID.Y ;  /* 0x0000000000107919 */ /* 0x000ee20000002600 */
[----:B0-----:R-:W-:Y:S01]  /*0370*/  ULDC UR4, c[0x0][0x150] ;  /* 0x0000540000047ab9 */ /* 0x001fe20000000800 */
[----:B------:R-:W0:Y:S01]  /*0380*/  LDC R11, c[0x0][0x144] ;  /* 0x00005100ff0b7b82 */ /* 0x000e220000000800 */
[----:B------:R-:W-:Y:S01]  /*0390*/  UMOV UR11, 0x80 ;  /* 0x00000080000b7882 */ /* 0x000fe20000000000 */
[----:B------:R-:W-:Y:S01]  /*03a0*/  IMAD.IADD R15, R14, 0x1, -R3 ;  /* 0x000000010e0f7824 */ /* 0x000fe200078e0a03 */
[----:B------:R-:W4:Y:S01]  /*03b0*/  SHFL.IDX PT, R4, R4, RZ, 0x1f ;  /* 0x00001fff04047589 */ /* 0x000f2200000e0000 */
[----:B------:R-:W-:Y:S01]  /*03c0*/  NOP ;  /* 0x0000000000007918 */ /* 0x000fe20000000000 */
[----:B------:R-:W-:-:S02]  /*03d0*/  VIADD R40, R5, 0xffffffff ;  /* 0xffffffff05287836 */ /* 0x000fc40000000000 */
[----:B------:R-:W-:Y:S01]  /*03e0*/  SHF.R.S32.HI R18, RZ, 0x1f, R15 ;  /* 0x0000001fff127819 */ /* 0x000fe2000001140f */
[----:B------:R-:W0:Y:S01]  /*03f0*/  LDC R25, c[0x0][0x148] ;  /* 0x00005200ff197b82 */ /* 0x000e220000000800 */
[----:B------:R-:W-:Y:S01]  /*0400*/  IMAD.MOV.U32 R12, RZ, RZ, 0x1 ;  /* 0x00000001ff0c7424 */ /* 0x000fe200078e00ff */
[----:B------:R-:W-:Y:S02]  /*0410*/  ISETP.GE.U32.AND P4, PT, R40, 0x2, PT ;  /* 0x000000022800780c */ /* 0x000fe40003f86070 */
[----:B------:R-:W-:Y:S02]  /*0420*/  LEA.HI R3, R18, R15, RZ, 0x3 ;  /* 0x0000000f12037211 */ /* 0x000fe400078f18ff */
[----:B-----5:R-:W-:Y:S02]  /*0430*/  ISETP.NE.OR P0, PT, R7, RZ, !P0 ;  /* 0x000000ff0700720c */ /* 0x020fe40004705670 */
[--C-:B------:R-:W-:Y:S02]  /*0440*/  SHF.R.S32.HI R7, RZ, 0x3, R3.reuse ;  /* 0x00000003ff077819 */ /* 0x100fe40000011403 */
[----:B------:R-:W-:-:S02]  /*0450*/  SHF.R.S32.HI R8, RZ, 0x1f, R3 ;  /* 0x0000001fff087819 */ /* 0x000fc40000011403 */
[----:B------:R-:W-:Y:S02]  /*0460*/  SHF.R.S32.HI R3, RZ, 0x1f, R6 ;  /* 0x0000001fff037819 */ /* 0x000fe40000011406 */
[----:B------:R-:W-:Y:S02]  /*0470*/  LEA.HI R8, R8, R7, RZ, 0x2 ;  /* 0x0000000708087211 */ /* 0x000fe400078f10ff */
[----:B------:R-:W-:Y:S02]  /*0480*/  LEA.HI R3, R3, R6, RZ, 0x2 ;  /* 0x0000000603037211 */ /* 0x000fe400078f10ff */
[----:B------:R-:W-:Y:S01]  /*0490*/  LOP3.LUT R8, R8, 0xfffffffc, RZ, 0xc0, !PT ;  /* 0xfffffffc08087812 */ /* 0x000fe200078ec0ff */
[----:B------:R-:W-:Y:S01]  /*04a0*/  VOTEU.ALL UP0, P0 ;  /* 0x00000000003f7886 */ /* 0x000fe20000000000 */
[----:B------:R-:W-:Y:S02]  /*04b0*/  LOP3.LUT R3, R3, 0x3ffffffc, RZ, 0xc0, !PT ;  /* 0x3ffffffc03037812 */ /* 0x000fe400078ec0ff */
[----:B-1----:R-:W-:Y:S01]  /*04c0*/  I2FP.F32.U32 R0, UR13 ;  /* 0x0000000d00007c45 */ /* 0x002fe20008201000 */
[----:B------:R-:W-:Y:S01]  /*04d0*/  IMAD.IADD R8, R7, 0x1, -R8 ;  /* 0x0000000107087824 */ /* 0x000fe200078e0a08 */
[----:B--2---:R-:W-:Y:S01]  /*04e0*/  ISETP.NE.OR P1, PT, R9, RZ, !P1 ;  /* 0x000000ff0900720c */ /* 0x004fe20004f25670 */
[----:B------:R-:W-:Y:S01]  /*04f0*/  IMAD.IADD R3, R6, 0x1, -R3 ;  /* 0x0000000106037824 */ /* 0x000fe200078e0a03 */
[----:B------:R-:W1:Y:S01]  /*0500*/  @!UP0 S2UR UR7, SR_CgaCtaId ;  /* 0x00000000000789c3 */ /* 0x000e620000008800 */
[----:B------:R-:W-:Y:S01]  /*0510*/  FMUL R10, R0, UR4 ;  /* 0x00000004000a7c20 */ /* 0x000fe20008400000 */
[----:B------:R-:W-:Y:S01]  /*0520*/  ULDC UR4, c[0x0][0x154] ;  /* 0x0000550000047ab9 */ /* 0x000fe20000000800 */
[----:B------:R-:W-:Y:S01]  /*0530*/  IMAD R8, R3, 0x4, R8 ;  /* 0x0000000403087824 */ /* 0x000fe200078e0208 */
[----:B------:R-:W-:Y:S01]  /*0540*/  SHF.R.S32.HI R3, RZ, 0x1f, R2 ;  /* 0x0000001fff037819 */ /* 0x000fe20000011402 */
[----:B------:R-:W-:Y:S01]  /*0550*/  @!UP0 UMOV UR6, 0x400 ;  /* 0x0000040000068882 */ /* 0x000fe20000000000 */
[----:B----4-:R-:W-:Y:S01]  /*0560*/  R2UR UR12, R4 ;  /* 0x00000000040c72ca */ /* 0x010fe200000e0000 */
[----:B------:R-:W2:Y:S01]  /*0570*/  F2I.U32.TRUNC.NTZ R10, R10 ;  /* 0x0000000a000a7305 */ /* 0x000ea2000020f000 */
[----:B------:R-:W-:Y:S01]  /*0580*/  LEA.HI R3, R3, R2, RZ, 0x2 ;  /* 0x0000000203037211 */ /* 0x000fe200078f10ff */
[C---:B------:R-:W-:Y:S01]  /*0590*/  IMAD.SHL.U32 R13, R8.reuse, 0x4, RZ ;  /* 0x00000004080d7824 */ /* 0x040fe200078e00ff */
[----:B------:R-:W-:Y:S01]  /*05a0*/  LEA.HI R0, R8, R8, RZ, 0x1 ;  /* 0x0000000808007211 */ /* 0x000fe200078f08ff */
[----:B------:R-:W-:Y:S01]  /*05b0*/  VOTEU.ALL UP1, P1 ;  /* 0x00000000003f7886 */ /* 0x000fe20000820000 */
[----:B------:R-:W-:Y:S01]  /*05c0*/  LOP3.LUT R3, R3, 0xfffffffc, RZ, 0xc0, !PT ;  /* 0xfffffffc03037812 */ /* 0x000fe200078ec0ff */
[----:B------:R-:W-:Y:S01]  /*05d0*/  VOTEU.ALL UP2, P1 ;  /* 0x00000000003f7886 */ /* 0x000fe20000840000 */
[----:B------:R-:W-:Y:S01]  /*05e0*/  LOP3.LUT R7, R0, 0xfffffffe, RZ, 0xc0, !PT ;  /* 0xfffffffe00077812 */ /* 0x000fe200078ec0ff */
[----:B------:R-:W-:Y:S01]  /*05f0*/  VOTEU.ALL UP3, P1 ;  /* 0x00000000003f7886 */ /* 0x000fe20000860000 */
[----:B------:R-:W4:Y:S01]  /*0600*/  @!UP1 S2UR UR10, SR_CgaCtaId ;  /* 0x00000000000a99c3 */ /* 0x000f220000008800 */
[----:B------:R-:W-:Y:S01]  /*0610*/  IMAD.IADD R19, R2, 0x1, -R3 ;  /* 0x0000000102137824 */ /* 0x000fe200078e0a03 */
[----:B---3--:R-:W-:Y:S01]  /*0620*/  I2FP.F32.U32 R0, R16 ;  /* 0x0000001000007245 */ /* 0x008fe20000201000 */
[C---:B------:R-:W-:Y:S01]  /*0630*/  IMAD.IADD R7, R8.reuse, 0x1, -R7 ;  /* 0x0000000108077824 */ /* 0x040fe200078e0a07 */
[----:B------:R-:W-:Y:S01]  /*0640*/  @!UP1 UMOV UR9, 0x400 ;  /* 0x0000040000099882 */ /* 0x000fe20000000000 */
[----:B------:R-:W-:Y:S01]  /*0650*/  LOP3.LUT R13, R8, 0xc, R13, 0x78, !PT ;  /* 0x0000000c080d7812 */ /* 0x000fe200078e780d */
[----:B--2---:R-:W-:-:S02]  /*0660*/  IMAD.MOV R24, RZ, RZ, -R10 ;  /* 0x000000ffff187224 */ /* 0x004fc400078e0a0a */
[----:B------:R-:W-:Y:S01]  /*0670*/  FMUL R0, R0, UR4 ;  /* 0x0000000400007c20 */ /* 0x000fe20008400000 */
[----:B------:R-:W2:Y:S01]  /*0680*/  LDC R2, c[0x0][0x140] ;  /* 0x00005000ff027b82 */ /* 0x000ea20000000800 */
[----:B------:R-:W-:Y:S01]  /*0690*/  UMOV UR4, 0x20 ;  /* 0x0000002000047882 */ /* 0x000fe20000000000 */
[----:B0-----:R-:W-:Y:S01]  /*06a0*/  IMAD R24, R11, R24, UR13 ;  /* 0x0000000d0b187e24 */ /* 0x001fe2000f8e0218 */
[----:B------:R-:W-:-:S04]  /*06b0*/  @!UP0 UIADD3 UR4, -UR4, 0x100000, URZ ;  /* 0x0010000004048890 */ /* 0x000fc8000fffe13f */
[----:B------:R-:W-:Y:S02]  /*06c0*/  @!UP0 USHF.L.U32 UR5, UR4, 0xb, URZ ;  /* 0x0000000b04058899 */ /* 0x000fe4000800063f */
[----:B------:R-:W-:Y:S01]  /*06d0*/  @!UP0 USHF.L.U32 UR4, UR4, 0x1, URZ ;  /* 0x0000000104048899 */ /* 0x000fe2000800063f */
[----:B------:R-:W-:Y:S01]  /*06e0*/  ISETP.NE.AND P2, PT, R19, 0x3, PT ;  /* 0x000000031300780c */ /* 0x000fe20003f45270 */
[----:B------:R-:W0:Y:S01]  /*06f0*/  F2I.U32.TRUNC.NTZ R0, R0 ;  /* 0x0000000000007305 */ /* 0x000e22000020f000 */
[----:B-1----:R-:W-:Y:S01]  /*0700*/  @!UP0 ULEA UR8, UR7, UR6, 0x18 ;  /* 0x0000000607088291 */ /* 0x002fe2000f8ec03f */
[----:B------:R-:W-:Y:S01]  /*0710*/  ISETP.NE.AND P3, PT, R7, R24, PT ;  /* 0x000000180700720c */ /* 0x000fe20003f65270 */
[----:B------:R-:W-:-:S04]  /*0720*/  @!UP1 UIADD3 UR6, -UR11, 0x100000, URZ ;  /* 0x001000000b069890 */ /* 0x000fc8000fffe13f */
[----:B------:R-:W-:Y:S02]  /*0730*/  @!UP1 USHF.L.U32 UR7, UR6, 0xb, URZ ;  /* 0x0000000b06079899 */ /* 0x000fe4000800063f */
[----:B------:R-:W-:Y:S01]  /*0740*/  @!UP1 USHF.L.U32 UR6, UR6, 0x1, URZ ;  /* 0x0000000106069899 */ /* 0x000fe2000800063f */
[----:B------:R-:W-:Y:S01]  /*0750*/  VOTEU.ALL UP4, P1 ;  /* 0x00000000003f7886 */ /* 0x000fe20000880000 */
[----:B------:R-:W-:Y:S01]  /*0760*/  VOTEU.ALL UP5, P1 ;  /* 0x00000000003f7886 */ /* 0x000fe200008a0000 */
[----:B------:R-:W-:Y:S01]  /*0770*/  VOTEU.ALL UP0, P0 ;  /* 0x00000000003f7886 */ /* 0x000fe20000000000 */
[----:B----4-:R-:W-:Y:S01]  /*0780*/  @!UP1 ULEA UR9, UR10, UR9, 0x18 ;  /* 0x000000090a099291 */ /* 0x010fe2000f8ec03f */
[----:B------:R-:W-:Y:S01]  /*0790*/  VOTEU.ALL UP1, P0 ;  /* 0x00000000003f7886 */ /* 0x000fe20000020000 */
[----:B------:R-:W-:Y:S01]  /*07a0*/  ISETP.EQ.OR P0, PT, R19, RZ, !P2 ;  /* 0x000000ff1300720c */ /* 0x000fe20005702670 */
[----:B0-----:R-:W-:Y:S01]  /*07b0*/  IMAD.MOV R26, RZ, RZ, -R0 ;  /* 0x000000ffff1a7224 */ /* 0x001fe200078e0a00 */
[----:B------:R-:W-:Y:S01]  /*07c0*/  @P3 LEA.HI R0, R13, R13, RZ, 0x1 ;  /* 0x0000000d0d003211 */ /* 0x000fe200078f08ff */
[----:B------:R-:W0:Y:S02]  /*07d0*/  FENCE.VIEW.ASYNC.S ;  /* 0x00000000000073c6 */ /* 0x000e240000000000 */
[----:B0-----:R0:W1:Y:S01]  /*07e0*/  @!UP0 SYNCS.EXCH.64 URZ, [UR8+0x60], UR4 ;  /* 0x00006004083f85b2 */ /* 0x0010620008000100 */
[----:B------:R-:W-:Y:S01]  /*07f0*/  ISETP.EQ.AND P0, PT, R5, RZ, P0 ;  /* 0x000000ff0500720c */ /* 0x000fe20000702270 */
[----:B------:R-:W-:Y:S01]  /*0800*/  IMAD R3, R25, R26, R16 ;  /* 0x0000001a19037224 */ /* 0x000fe200078e0210 */
[----:B--2---:R-:W-:-:S02]  /*0810*/  ISETP.EQ.U32.AND P1, PT, R2, 0x1, PT ;  /* 0x000000010200780c */ /* 0x004fc40003f22070 */
[----:B------:R-:W-:Y:S02]  /*0820*/  @P3 SHF.R.S32.HI R0, RZ, 0x1, R0 ;  /* 0x00000001ff003819 */ /* 0x000fe40000011400 */
[----:B------:R-:W-:Y:S02]  /*0830*/  SEL R7, RZ, 0x1, !P0 ;  /* 0x00000001ff077807 */ /* 0x000fe40004000000 */
[----:B------:R-:W-:Y:S02]  /*0840*/  @P3 ISETP.NE.AND P5, PT, R0, R3, PT ;  /* 0x000000030000320c */ /* 0x000fe40003fa5270 */
[----:B------:R-:W-:Y:S02]  /*0850*/  ISETP.NE.AND P2, PT, R5, RZ, PT ;  /* 0x000000ff0500720c */ /* 0x000fe40003f45270 */
[----:B------:R-:W-:Y:S02]  /*0860*/  SEL R7, R7, 0x2, P4 ;  /* 0x0000000207077807 */ /* 0x000fe40002000000 */
[----:B------:R-:W-:Y:S01]  /*0870*/  @P3 SEL R12, RZ, 0x1, P5 ;  /* 0x00000001ff0c3807 */ /* 0x000fe20002800000 */
[----:B------:R0:W2:Y:S01]  /*0880*/  @!UP1 SYNCS.EXCH.64 URZ, [UR8+0x68], UR4 ;  /* 0x00006804083f95b2 */ /* 0x0000a20008000100 */
[----:B------:R-:W-:Y:S01]  /*0890*/  NOP ;  /* 0x0000000000007918 */ /* 0x000fe20000000000 */
[----:B------:R0:W3:Y:S01]  /*08a0*/  @!UP2 SYNCS.EXCH.64 URZ, [UR9+0x40], UR6 ;  /* 0x00004006093fa5b2 */ /* 0x0000e20008000100 */
[----:B------:R0:W4:Y:S01]  /*08b0*/  @!UP3 SYNCS.EXCH.64 URZ, [UR9+0x48], UR6 ;  /* 0x00004806093fb5b2 */ /* 0x0001220008000100 */
[----:B------:R0:W0:Y:S01]  /*08c0*/  @!UP4 SYNCS.EXCH.64 URZ, [UR9+0x50], UR6 ;  /* 0x00005006093fc5b2 */ /* 0x0000220008000100 */
[----:B------:R0:W0:Y:S01]  /*08d0*/  @!UP5 SYNCS.EXCH.64 URZ, [UR9+0x58], UR6 ;  /* 0x00005806093fd5b2 */ /* 0x0000220008000100 */
[----:B------:R-:W-:Y:S01]  /*08e0*/  NOP ;  /* 0x0000000000007918 */ /* 0x000fe20000000000 */
[----:B-1----:R-:W-:Y:S05]  /*08f0*/  @!P1 BRA `(.L_x_3) ;  /* 0x0000000000089947 */ /* 0x002fea0003800000 */
[----:B0-234-:R-:W-:Y:S01]  /*0900*/  UCGABAR_ARV ;  /* 0x00000000000079c7 */ /* 0x01dfe20008000000 */
[----:B------:R-:W-:Y:S05]  /*0910*/  BRA `(.L_x_4) ;  /* 0x0000000000047947 */ /* 0x000fea0003800000 */
.L_x_3:
[----:B0-234-:R-:W-:Y:S01]  /*0920*/  NOP ;  /* 0x0000000000007918 */ /* 0x01dfe20000000000 */
.L_x_4:
[----:B------:R-:W-:Y:S01]  /*0930*/  ULDC.64 UR4, c[0x0][0x698] ;  /* 0x0001a60000047ab9 */ /* 0x000fe20000000a00 */
[----:B------:R-:W-:Y:S01]  /*0940*/  ULDC.64 UR16, c[0x0][0x208] ;  /* 0x0000820000107ab9 */ /* 0x000fe20000000a00 */
[----:B------:R-:W-:-:S04]  /*0950*/  ISETP.NE.U32.AND P0, PT, RZ, UR4, PT ;  /* 0x00000004ff007c0c */ /* 0x000fc8000bf05070 */
[----:B------:R-:W-:-:S13]  /*0960*/  ISETP.NE.AND.EX P0, PT, RZ, UR5, PT, P0 ;  /* 0x00000005ff007c0c */ /* 0x000fda000bf05300 */
[----:B------:R-:W-:Y:S05]  /*0970*/  @!P0 BRA `(.L_x_5) ;  /* 0x00000000001c8947 */ /* 0x000fea0003800000 */
[----:B------:R-:W0:Y:S02]  /*0980*/  LDC.64 R2, c[0x0][0x698] ;  /* 0x0001a600ff027b82 */ /* 0x000e240000000a00 */
[----:B0-----:R-:W2:Y:S02]  /*0990*/  LDG.E.64 R2, desc[UR16][R2.64] ;  /* 0x0000001002027981 */ /* 0x001ea4000c1e1b00 */
[----:B--2---:R-:W-:-:S04]  /*09a0*/  ISETP.NE.U32.AND P0, PT, R2, RZ, PT ;  /* 0x000000ff0200720c */ /* 0x004fc80003f05070 */
[----:B------:R-:W-:-:S13]  /*09b0*/  ISETP.NE.AND.EX P0, PT, R3, RZ, PT, P0 ;  /* 0x000000ff0300720c */ /* 0x000fda0003f05300 */
[----:B------:R-:W-:Y:S05]  /*09c0*/  @!P0 BRA `(.L_x_5) ;  /* 0x0000000000088947 */ /* 0x000fea0003800000 */
[----:B------:R0:W5:Y:S01]  /*09d0*/  LD.E R11, desc[UR16][R2.64] ;  /* 0x00000010020b7980 */ /* 0x000162000c101900 */
[----:B------:R-:W-:Y:S05]  /*09e0*/  BRA `(.L_x_6) ;  /* 0x0000000000207947 */ /* 0x000fea0003800000 */
.L_x_5:
[----:B------:R-:W-:Y:S02]  /*09f0*/  ULDC.64 UR4, c[0x0][0x688] ;  /* 0x0001a20000047ab9 */ /* 0x000fe40000000a00 */
[----:B------:R-:W-:-:S04]  /*0a00*/  ISETP.NE.U32.AND P0, PT, RZ, UR4, PT ;  /* 0x00000004ff007c0c */ /* 0x000fc8000bf05070 */
[----:B------:R-:W-:-:S13]  /*0a10*/  ISETP.NE.AND.EX P0, PT, RZ, UR5, PT, P0 ;  /* 0x00000005ff007c0c */ /* 0x000fda000bf05300 */
[----:B------:R-:W-:Y:S05]  /*0a20*/  @!P0 BRA `(.L_x_7) ;  /* 0x00000000000c8947 */ /* 0x000fea0003800000 */
[----:B------:R-:W0:Y:S02]  /*0a30*/  LDC.64 R2, c[0x0][0x688] ;  /* 0x0001a200ff027b82 */ /* 0x000e240000000a00 */
[----:B0-----:R1:W5:Y:S01]  /*0a40*/  LDG.E R11, desc[UR16][R2.64] ;  /* 0x00000010020b7981 */ /* 0x001362000c1e1900 */
[----:B------:R-:W-:Y:S05]  /*0a50*/  BRA `(.L_x_6) ;  /* 0x0000000000047947 */ /* 0x000fea0003800000 */
.L_x_7:
[----:B------:R-:W2:Y:S02]  /*0a60*/  LDC R11, c[0x0][0x680] ;  /* 0x0001a000ff0b7b82 */ /* 0x000ea40000000800 */
.L_x_6:
[----:B------:R-:W-:Y:S02]  /*0a70*/  ULDC.64 UR4, c[0x0][0x6a0] ;  /* 0x0001a80000047ab9 */ /* 0x000fe40000000a00 */
[----:B------:R-:W-:-:S04]  /*0a80*/  ISETP.NE.U32.AND P0, PT, RZ, UR4, PT ;  /* 0x00000004ff007c0c */ /* 0x000fc8000bf05070 */
[----:B------:R-:W-:-:S13]  /*0a90*/  ISETP.NE.AND.EX P0, PT, RZ, UR5, PT, P0 ;  /* 0x00000005ff007c0c */ /* 0x000fda000bf05300 */
[----:B------:R-:W-:Y:S05]  /*0aa0*/  @!P0 BRA `(.L_x_8) ;  /* 0x00000000001c8947 */ /* 0x000fea0003800000 */
[----:B01----:R-:W0:Y:S02]  /*0ab0*/  LDC.64 R2, c[0x0][0x6a0] ;  /* 0x0001a800ff027b82 */ /* 0x003e240000000a00 */
[----:B0-----:R-:W3:Y:S02]  /*0ac0*/  LDG.E.64 R2, desc[UR16][R2.64] ;  /* 0x0000001002027981 */ /* 0x001ee4000c1e1b00 */
[----:B---3--:R-:W-:-:S04]  /*0ad0*/  ISETP.NE.U32.AND P0, PT, R2, RZ, PT ;  /* 0x000000ff0200720c */ /* 0x008fc80003f05070 */
[----:B------:R-:W-:-:S13]  /*0ae0*/  ISETP.NE.AND.EX P0, PT, R3, RZ, PT, P0 ;  /* 0x000000ff0300720c */ /* 0x000fda0003f05300 */
[----:B------:R-:W-:Y:S05]  /*0af0*/  @!P0 BRA `(.L_x_8) ;  /* 0x0000000000088947 */ /* 0x000fea0003800000 */
[----:B------:R0:W5:Y:S01]  /*0b00*/  LD.E R10, desc[UR16][R2.64] ;  /* 0x00000010020a7980 */ /* 0x000162000c101900 */
[----:B------:R-:W-:Y:S05]  /*0b10*/  BRA `(.L_x_9) ;  /* 0x0000000000207947 */ /* 0x000fea0003800000 */
.L_x_8:
[----:B------:R-:W-:Y:S02]  /*0b20*/  ULDC.64 UR4, c[0x0][0x690] ;  /* 0x0001a40000047ab9 */ /* 0x000fe40000000a00 */
[----:B------:R-:W-:-:S04]  /*0b30*/  ISETP.NE.U32.AND P0, PT, RZ, UR4, PT ;  /* 0x00000004ff007c0c */ /* 0x000fc8000bf05070 */
[----:B------:R-:W-:-:S13]  /*0b40*/  ISETP.NE.AND.EX P0, PT, RZ, UR5, PT, P0 ;  /* 0x00000005ff007c0c */ /* 0x000fda000bf05300 */
[----:B------:R-:W-:Y:S05]  /*0b50*/  @!P0 BRA `(.L_x_10) ;  /* 0x00000000000c8947 */ /* 0x000fea0003800000 */
[----:B01----:R-:W0:Y:S02]  /*0b60*/  LDC.64 R2, c[0x0][0x690] ;  /* 0x0001a400ff027b82 */ /* 0x003e240000000a00 */
[----:B0-----:R1:W5:Y:S01]  /*0b70*/  LDG.E R10, desc[UR16][R2.64] ;  /* 0x00000010020a7981 */ /* 0x001362000c1e1900 */
[----:B------:R-:W-:Y:S05]  /*0b80*/  BRA `(.L_x_9) ;  /* 0x0000000000047947 */ /* 0x000fea0003800000 */
.L_x_10:
[----:B------:R-:W3:Y:S02]  /*0b90*/  LDC R10, c[0x0][0x684] ;  /* 0x0001a100ff0a7b82 */ /* 0x000ee40000000800 */
.L_x_9:
[----:B------:R-:W4:Y:S01]  /*0ba0*/  LDC R0, c[0x0][0x75c] ;  /* 0x0001d700ff007b82 */ /* 0x000f220000000800 */
[----:B------:R-:W-:Y:S01]  /*0bb0*/  ULDC UR8, c[0x0][0x604] ;  /* 0x0001810000087ab9 */ /* 0x000fe20000000800 */
[----:B------:R-:W-:Y:S01]  /*0bc0*/  ISETP.NE.AND P0, PT, R5, 0x2, PT ;  /* 0x000000020500780c */ /* 0x000fe20003f05270 */
[----:B------:R-:W-:Y:S01]  /*0bd0*/  UIADD3 UR8, UR8, 0x3f, URZ ;  /* 0x0000003f08087890 */ /* 0x000fe2000fffe03f */
[----:B------:R-:W-:Y:S01]  /*0be0*/  IMAD.U32 R4, RZ, RZ, UR13 ;  /* 0x0000000dff047e24 */ /* 0x000fe2000f8e00ff */
[----:B------:R-:W-:Y:S01]  /*0bf0*/  UMOV UR5, URZ ;  /* 0x0000003f00057c82 */ /* 0x000fe20008000000 */
[----:B------:R-:W-:Y:S01]  /*0c00*/  UMOV UR4, URZ ;  /* 0x0000003f00047c82 */ /* 0x000fe20008000000 */
[----:B------:R-:W-:Y:S01]  /*0c10*/  USHF.R.S32.HI UR9, URZ, 0x1f, UR8 ;  /* 0x0000001f3f097899 */ /* 0x000fe20008011408 */
[----:B------:R-:W-:-:S03]  /*0c20*/  ULDC.64 UR10, c[0x0][0x750] ;  /* 0x0001d400000a7ab9 */ /* 0x000fc60000000a00 */
[----:B------:R-:W-:Y:S01]  /*0c30*/  ULEA.HI UR9, UR9, UR8, URZ, 0x6 ;  /* 0x0000000809097291 */ /* 0x000fe2000f8f303f */
[----:B----4-:R-:W-:-:S13]  /*0c40*/  ISETP.NE.AND P3, PT, R0, 0x1, PT ;  /* 0x000000010000780c */ /* 0x010fda0003f65270 */
[----:B01----:R-:W0:Y:S01]  /*0c50*/  @P3 LDC R3, c[0x0][0x10] ;  /* 0x00000400ff033b82 */ /* 0x003e220000000800 */
[----:B------:R-:W-:Y:S02]  /*0c60*/  @P3 IMAD.MOV.U32 R17, RZ, RZ, RZ ;  /* 0x000000ffff113224 */ /* 0x000fe400078e00ff */
[----:B------:R-:W-:-:S05]  /*0c70*/  @P3 IMAD.MOV.U32 R5, RZ, RZ, RZ ;  /* 0x000000ffff053224 */ /* 0x000fca00078e00ff */
[----:B------:R-:W1:Y:S01]  /*0c80*/  @!P3 LDC R9, c[0x0][0xc] ;  /* 0x00000300ff09bb82 */ /* 0x000e620000000800 */
[----:B------:R-:W-:Y:S01]  /*0c90*/  ULDC UR6, c[0x0][0xc] ;  /* 0x0000030000067ab9 */ /* 0x000fe20000000800 */
[----:B------:R-:W-:Y:S02]  /*0ca0*/  ULDC UR7, c[0x0][0x10] ;  /* 0x0000040000077ab9 */ /* 0x000fe40000000800 */
[----:B------:R-:W-:-:S04]  /*0cb0*/  UIMAD.WIDE.U32 UR6, UR6, UR7, URZ ;  /* 0x00000007060672a5 */ /* 0x000fc8000f8e003f */
[----:B------:R-:W4:Y:S01]  /*0cc0*/  LDC R8, c[0x0][0x14] ;  /* 0x00000500ff087b82 */ /* 0x000f220000000800 */
[----:B0-----:R-:W-:-:S04]  /*0cd0*/  @P3 IMAD.WIDE.U32 R2, R3, UR13, R16 ;  /* 0x0000000d03023c25 */ /* 0x001fc8000f8e0010 */
[----:B------:R-:W-:Y:S02]  /*0ce0*/  @P3 IMAD.IADD R3, R3, 0x1, R5 ;  /* 0x0000000103033824 */ /* 0x000fe400078e0205 */
[----:B------:R-:W-:Y:S02]  /*0cf0*/  IMAD.MOV.U32 R5, RZ, RZ, RZ ;  /* 0x000000ffff057224 */ /* 0x000fe400078e00ff */
[----:B-1----:R-:W-:-:S04]  /*0d00*/  @!P3 IMAD.WIDE.U32 R4, R16, R9, R4 ;  /* 0x000000091004b225 */ /* 0x002fc800078e0004 */
[----:B------:R-:W-:Y:S02]  /*0d10*/  @!P3 IMAD.MOV.U32 R2, RZ, RZ, R4 ;  /* 0x000000ffff02b224 */ /* 0x000fe400078e0004 */
[C---:B----4-:R-:W-:Y:S02]  /*0d20*/  IMAD R21, R8.reuse, UR7, RZ ;  /* 0x0000000708157c24 */ /* 0x050fe4000f8e02ff */
[----:B------:R-:W-:Y:S01]  /*0d30*/  IMAD.WIDE.U32 R8, R8, UR6, RZ ;  /* 0x0000000608087c25 */ /* 0x000fe2000f8e00ff */
[----:B------:R-:W-:-:S03]  /*0d40*/  USHF.R.S32.HI UR6, URZ, 0x6, UR9 ;  /* 0x000000063f067899 */ /* 0x000fc60008011409 */
[----:B------:R-:W-:Y:S02]  /*0d50*/  @!P3 IMAD.MOV.U32 R3, RZ, RZ, R5 ;  /* 0x000000ffff03b224 */ /* 0x000fe400078e0005 */
[----:B------:R-:W-:Y:S01]  /*0d60*/  IMAD.IADD R0, R9, 0x1, R21 ;  /* 0x0000000109007824 */ /* 0x000fe200078e0215 */
[----:B------:R-:W-:Y:S06]  /*0d70*/  @P0 BRA `(.L_x_11) ;  /* 0x0000000000200947 */ /* 0x000fec0003800000 */
[----:B------:R-:W-:Y:S01]  /*0d80*/  UISETP.GE.U32.AND UP0, UPT, UR6, 0x3, UPT ;  /* 0x000000030600788c */ /* 0x000fe2000bf06070 */
[----:B------:R-:W-:Y:S01]  /*0d90*/  IADD3 R2, P0, R2, R8, RZ ;  /* 0x0000000802027210 */ /* 0x000fe20007f1e0ff */
[----:B------:R-:W-:-:S04]  /*0da0*/  UIMAD.WIDE.U32 UR4, UR6, -0x55555555, URZ ;  /* 0xaaaaaaab060478a5 */ /* 0x000fc8000f8e003f */
[----:B------:R-:W-:Y:S01]  /*0db0*/  USHF.R.U32.HI UR5, URZ, 0x1, UR5 ;  /* 0x000000013f057899 */ /* 0x000fe20008011605 */
[----:B------:R-:W-:Y:S02]  /*0dc0*/  IMAD.X R3, R0, 0x1, R3, P0 ;  /* 0x0000000100037824 */ /* 0x000fe400000e0603 */
[----:B------:R-:W-:Y:S02]  /*0dd0*/  UMOV UR4, URZ ;  /* 0x0000003f00047c82 */ /* 0x000fe40008000000 */
[----:B------:R-:W-:Y:S02]  /*0de0*/  @UP0 ULOP3.LUT UR4, UR5, 0x1, URZ, 0xc0, !UPT ;  /* 0x0000000105040892 */ /* 0x000fe4000f8ec03f */
[----:B------:R-:W-:-:S12]  /*0df0*/  UIMAD UR5, UR5, -0x3, UR6 ;  /* 0xfffffffd050578a4 */ /* 0x000fd8000f8e0206 */
.L_x_11:
[----:B------:R-:W-:Y:S01]  /*0e00*/  ISETP.GE.U32.AND P0, PT, R2, UR10, PT ;  /* 0x0000000a02007c0c */ /* 0x000fe2000bf06070 */
[----:B------:R-:W-:Y:S01]  /*0e10*/  IMAD.MOV.U32 R6, RZ, RZ, -0x1 ;  /* 0xffffffffff067424 */ /* 0x000fe200078e00ff */
[----:B------:R-:W-:Y:S01]  /*0e20*/  PRMT R20, RZ, 0x7610, R20 ;  /* 0x00007610ff147816 */ /* 0x000fe20000000014 */
[----:B------:R-:W-:Y:S01]  /*0e30*/  IMAD.MOV.U32 R5, RZ, RZ, -0x1 ;  /* 0xffffffffff057424 */ /* 0x000fe200078e00ff */
[----:B------:R-:W-:Y:S01]  /*0e40*/  ISETP.GE.U32.AND.EX P0, PT, R3, UR11, PT, P0 ;  /* 0x0000000b03007c0c */ /* 0x000fe2000bf06100 */
[----:B------:R-:W-:-:S12]  /*0e50*/  IMAD.MOV.U32 R4, RZ, RZ, -0x1 ;  /* 0xffffffffff047424 */ /* 0x000fd800078e00ff */
[----:B------:R-:W-:Y:S05]  /*0e60*/  @P0 BRA `(.L_x_12) ;  /* 0x0000000400240947 */ /* 0x000fea0003800000 */
[----:B------:R-:W0:Y:S01]  /*0e70*/  LDC.64 R28, c[0x0][0x728] ;  /* 0x0001ca00ff1c7b82 */ /* 0x000e220000000a00 */
[----:B------:R-:W-:Y:S02]  /*0e80*/  IMAD.MOV.U32 R4, RZ, RZ, R2 ;  /* 0x000000ffff047224 */ /* 0x000fe400078e0002 */
[----:B------:R-:W-:-:S05]  /*0e90*/  IMAD.MOV.U32 R5, RZ, RZ, R3 ;  /* 0x000000ffff057224 */ /* 0x000fca00078e0003 */
[----:B------:R-:W1:Y:S08]  /*0ea0*/  LDC R6, c[0x0][0x730] ;  /* 0x0001cc00ff067b82 */ /* 0x000e700000000800 */
[----:B------:R-:W4:Y:S01]  /*0eb0*/  LDC.64 R30, c[0x0][0x720] ;  /* 0x0001c800ff1e7b82 */ /* 0x000f220000000a00 */
[----:B0-----:R-:W-:-:S04]  /*0ec0*/  ISETP.NE.U32.AND P0, PT, R28, RZ, PT ;  /* 0x000000ff1c00720c */ /* 0x001fc80003f05070 */
[----:B------:R-:W-:-:S13]  /*0ed0*/  ISETP.NE.AND.EX P0, PT, R29, RZ, PT, P0 ;  /* 0x000000ff1d00720c */ /* 0x000fda0003f05300 */
[----:B-1--4-:R-:W-:Y:S05]  /*0ee0*/  @!P0 BRA `(.L_x_13) ;  /* 0x0000000000288947 */ /* 0x012fea0003800000 */
[----:B------:R-:W0:Y:S02]  /*0ef0*/  LDC R23, c[0x0][0x734] ;  /* 0x0001cd00ff177b82 */ /* 0x000e240000000800 */
[----:B0-----:R-:W-:-:S05]  /*0f00*/  IADD3 R23, P0, R2, R23, RZ ;  /* 0x0000001702177210 */ /* 0x001fca0007f1e0ff */
[----:B------:R-:W-:-:S04]  /*0f10*/  IMAD.X R27, RZ, RZ, R3, P0 ;  /* 0x000000ffff1b7224 */ /* 0x000fc800000e0603 */
[----:B------:R-:W-:-:S04]  /*0f20*/  IMAD.WIDE.U32 R4, R27, R28, RZ ;  /* 0x0000001c1b047225 */ /* 0x000fc800078e00ff */
[----:B------:R-:W-:-:S04]  /*0f30*/  IMAD.WIDE.U32 R20, P0, R23, R29, R4 ;  /* 0x0000001d17147225 */ /* 0x000fc80007800004 */
[----:B------:R-:W-:-:S04]  /*0f40*/  IMAD.WIDE.U32 R4, R23, R28, RZ ;  /* 0x0000001c17047225 */ /* 0x000fc800078e00ff */
[----:B------:R-:W-:Y:S01]  /*0f50*/  IMAD.X R23, RZ, RZ, RZ, P0 ;  /* 0x000000ffff177224 */ /* 0x000fe200000e06ff */
[----:B------:R-:W-:Y:S01]  /*0f60*/  IADD3 RZ, P0, R5, R20, RZ ;  /* 0x0000001405ff7210 */ /* 0x000fe20007f1e0ff */
[----:B------:R-:W-:-:S04]  /*0f70*/  IMAD.MOV.U32 R22, RZ, RZ, R21 ;  /* 0x000000ffff167224 */ /* 0x000fc800078e0015 */
[----:B------:R-:W-:-:S08]  /*0f80*/  IMAD.WIDE.U32.X R4, R27, R29, R22, P0 ;  /* 0x0000001d1b047225 */ /* 0x000fd000000e0416 */
.L_x_13:
[----:B------:R-:W0:Y:S01]  /*0f90*/  LDC.64 R32, c[0x0][0x740] ;  /* 0x0001d000ff207b82 */ /* 0x000e220000000a00 */
[-CC-:B------:R-:W-:Y:S01]  /*0fa0*/  SHF.R.U64 R36, R4, R6.reuse, R5.reuse ;  /* 0x0000000604247219 */ /* 0x180fe20000001205 */
[----:B------:R-:W-:Y:S01]  /*0fb0*/  IMAD.MOV.U32 R37, RZ, RZ, 0x1 ;  /* 0x00000001ff257424 */ /* 0x000fe200078e00ff */
[----:B------:R-:W-:Y:S02]  /*0fc0*/  SHF.R.U32.HI R4, RZ, R6, R5 ;  /* 0x00000006ff047219 */ /* 0x000fe40000011605 */
[----:B------:R-:W-:-:S03]  /*0fd0*/  IADD3 R21, P0, RZ, -R36, RZ ;  /* 0x80000024ff157210 */ /* 0x000fc60007f1e0ff */
[----:B------:R-:W1:Y:S02]  /*0fe0*/  LDC R20, c[0x0][0x718] ;  /* 0x0001c600ff147b82 */ /* 0x000e640000000800 */
[----:B------:R-:W-:-:S04]  /*0ff0*/  IMAD.X R5, RZ, RZ, ~R4, P0 ;  /* 0x000000ffff057224 */ /* 0x000fc800000e0e04 */
[-C--:B------:R-:W-:Y:S02]  /*1000*/  IMAD R6, R5, R30.reuse, RZ ;  /* 0x0000001e05067224 */ /* 0x080fe400078e02ff */
[----:B------:R-:W4:Y:S01]  /*1010*/  LDC R23, c[0x0][0x708] ;  /* 0x0001c200ff177b82 */ /* 0x000f220000000800 */
[----:B------:R-:W-:-:S04]  /*1020*/  IMAD.WIDE.U32 R4, R21, R30, R2 ;  /* 0x0000001e15047225 */ /* 0x000fc800078e0002 */
[----:B------:R-:W-:-:S03]  /*1030*/  IMAD R21, R21, R31, R6 ;  /* 0x0000001f15157224 */ /* 0x000fc600078e0206 */
[----:B------:R-:W2:Y:S01]  /*1040*/  LDC R28, c[0x0][0x758] ;  /* 0x0001d600ff1c7b82 */ /* 0x000ea20000000800 */
[----:B------:R-:W-:Y:S01]  /*1050*/  IMAD.IADD R5, R5, 0x1, R21 ;  /* 0x0000000105057824 */ /* 0x000fe200078e0215 */
[----:B0-----:R-:W-:Y:S01]  /*1060*/  ISETP.NE.U32.AND P0, PT, R32, RZ, PT ;  /* 0x000000ff2000720c */ /* 0x001fe20003f05070 */
[----:B------:R-:W-:-:S03]  /*1070*/  IMAD.MOV.U32 R21, RZ, RZ, -0x1 ;  /* 0xffffffffff157424 */ /* 0x000fc600078e00ff */
[----:B------:R-:W-:Y:S02]  /*1080*/  ISETP.NE.AND.EX P0, PT, R33, RZ, PT, P0 ;  /* 0x000000ff2100720c */ /* 0x000fe40003f05300 */
[----:B------:R-:W0:Y:S01]  /*1090*/  LDC R31, c[0x0][0x700] ;  /* 0x0001c000ff1f7b82 */ /* 0x000e220000000800 */
[-CC-:B-1----:R-:W-:Y:S02]  /*10a0*/  SHF.R.U64 R29, R4, R20.reuse, R5.reuse ;  /* 0x00000014041d7219 */ /* 0x182fe40000001205 */
[----:B------:R-:W-:-:S05]  /*10b0*/  SHF.R.U32.HI R4, RZ, R20, R5 ;  /* 0x00000014ff047219 */ /* 0x000fca0000011605 */
[----:B------:R-:W1:Y:S01]  /*10c0*/  LDC R30, c[0x0][0x748] ;  /* 0x0001d200ff1e7b82 */ /* 0x000e620000000800 */
[-CC-:B----4-:R-:W-:Y:S02]  /*10d0*/  SHF.R.U64 R39, R29, R23.reuse, R4.reuse ;  /* 0x000000171d277219 */ /* 0x190fe40000001204 */
[----:B------:R-:W-:-:S05]  /*10e0*/  SHF.R.U32.HI R5, RZ, R23, R4 ;  /* 0x00000017ff057219 */ /* 0x000fca0000011604 */
[----:B------:R-:W4:Y:S01]  /*10f0*/  LDC R35, c[0x0][0x738] ;  /* 0x0001ce00ff237b82 */ /* 0x000f220000000800 */
[-C--:B--2---:R-:W-:Y:S02]  /*1100*/  SHF.L.U32 R4, R21, R28.reuse, RZ ;  /* 0x0000001c15047219 */ /* 0x084fe400000006ff */
[--C-:B------:R-:W-:Y:S02]  /*1110*/  SHF.R.U64 R38, R39, R28, R5.reuse ;  /* 0x0000001c27267219 */ /* 0x100fe40000001205 */
[----:B------:R-:W-:Y:S02]  /*1120*/  LOP3.LUT R6, RZ, R4, RZ, 0x33, !PT ;  /* 0x00000004ff067212 */ /* 0x000fe400078e33ff */
[----:B------:R-:W-:Y:S01]  /*1130*/  SHF.R.U32.HI R5, RZ, R28, R5 ;  /* 0x0000001cff057219 */ /* 0x000fe20000011605 */
[----:B------:R-:W2:Y:S01]  /*1140*/  LDC R34, c[0x0][0x710] ;  /* 0x0001c400ff227b82 */ /* 0x000ea20000000800 */
[----:B------:R-:W-:Y:S01]  /*1150*/  IMAD.MOV.U32 R4, RZ, RZ, R38 ;  /* 0x000000ffff047224 */ /* 0x000fe200078e0026 */
[----:B------:R-:W-:Y:S06]  /*1160*/  @!P0 BRA `(.L_x_14) ;  /* 0x0000000000288947 */ /* 0x000fec0003800000 */
[----:B------:R-:W3:Y:S02]  /*1170*/  LDC R23, c[0x0][0x74c] ;  /* 0x0001d300ff177b82 */ /* 0x000ee40000000800 */
[----:B---3--:R-:W-:-:S05]  /*1180*/  IADD3 R23, P0, R38, R23, RZ ;  /* 0x0000001726177210 */ /* 0x008fca0007f1e0ff */
        /* <DEDUP_REMOVED lines=8> */
.L_x_14:
[----:B-1----:R-:W-:Y:S01]  /*1210*/  SHF.R.U64 R17, R4, R30, R5 ;  /* 0x0000001e04117219 */ /* 0x002fe20000001205 */
[----:B------:R-:W-:Y:S01]  /*1220*/  @P3 IMAD R24, R25, R26, R16 ;  /* 0x0000001a19183224 */ /* 0x000fe200078e0210 */
[----:B------:R-:W-:Y:S02]  /*1230*/  SHF.L.U32 R4, R37, R28, RZ ;  /* 0x0000001c25047219 */ /* 0x000fe400000006ff */
[----:B------:R-:W-:Y:S01]  /*1240*/  LOP3.LUT R5, R39, R6, RZ, 0xc0, !PT ;  /* 0x0000000627057212 */ /* 0x000fe200078ec0ff */
[----:B0-----:R-:W-:Y:S02]  /*1250*/  VIADD R6, R31, 0xffffffff ;  /* 0xffffffff1f067836 */ /* 0x001fe40000000000 */
[----:B------:R-:W-:Y:S02]  /*1260*/  IMAD.MOV R20, RZ, RZ, -R17 ;  /* 0x000000ffff147224 */ /* 0x000fe400078e0a11 */
[----:B------:R-:W-:Y:S01]  /*1270*/  IMAD R5, R4, R17, R5 ;  /* 0x0000001104057224 */ /* 0x000fe200078e0205 */
[----:B------:R-:W-:Y:S01]  /*1280*/  LOP3.LUT R17, R29, R6, RZ, 0xc0, !PT ;  /* 0x000000061d117212 */ /* 0x000fe200078ec0ff */
[----:B----4-:R-:W-:-:S02]  /*1290*/  IMAD R4, R20, R35, R38 ;  /* 0x0000002314047224 */ /* 0x010fc400078e0226 */
[----:B--2---:R-:W-:Y:S02]  /*12a0*/  IMAD R6, R5, R34, R24 ;  /* 0x0000002205067224 */ /* 0x004fe400078e0218 */
[----:B------:R-:W-:Y:S02]  /*12b0*/  IMAD R17, R4, R31, R17 ;  /* 0x0000001f04117224 */ /* 0x000fe400078e0211 */
[----:B------:R-:W-:Y:S02]  /*12c0*/  IMAD.MOV.U32 R20, RZ, RZ, 0x1 ;  /* 0x00000001ff147424 */ /* 0x000fe400078e00ff */
[----:B------:R-:W-:Y:S01]  /*12d0*/  IMAD.MOV.U32 R4, RZ, RZ, R36 ;  /* 0x000000ffff047224 */ /* 0x000fe200078e0024 */
[----:B------:R-:W-:Y:S02]  /*12e0*/  SEL R5, R17, R6, !P3 ;  /* 0x0000000611057207 */ /* 0x000fe40005800000 */
[----:B------:R-:W-:-:S07]  /*12f0*/  SEL R6, R6, R17, !P3 ;  /* 0x0000001106067207 */ /* 0x000fce0005800000 */
.L_x_12:
[----:B------:R-:W-:Y:S05]  /*1300*/  @!P1 BRA `(.L_x_15) ;  /* 0x00000000000c9947 */ /* 0x000fea0003800000 */
[----:B------:R-:W-:Y:S01]  /*1310*/  UCGABAR_WAIT ;  /* 0x0000000000007dc7 */ /* 0x000fe20008000000 */
[----:B------:R-:W-:Y:S01]  /*1320*/  CCTL.IVALL ;  /* 0x00000000ff00798f */ /* 0x000fe20002000000 */
[----:B------:R-:W-:Y:S05]  /*1330*/  BRA `(.L_x_16) ;  /* 0x0000000000047947 */ /* 0x000fea0003800000 */
.L_x_15:
[----:B------:R-:W-:Y:S06]  /*1340*/  BAR.SYNC.DEFER_BLOCKING 0x0 ;  /* 0x0000000000007b1d */ /* 0x000fec0000010000 */
.L_x_16:
[----:B------:R-:W-:Y:S05]  /*1350*/  @!P2 BRA `(.L_x_17) ;  /* 0x000000a400dca947 */ /* 0x000fea0003800000 */
[----:B------:R-:W-:-:S13]  /*1360*/  ISETP.GT.U32.AND P0, PT, R40, 0x1, PT ;  /* 0x000000012800780c */ /* 0x000fda0003f04070 */
[----:B------:R-:W-:Y:S05]  /*1370*/  @P0 EXIT ;  /* 0x000000000000094d */ /* 0x000fea0003800000 */
.L_x_18:
[----:B------:R-:W-:-:S08]  /*1380*/  NOP ;  /* 0x0000000000007918 */ /* 0x000fd00000000000 */
[----:B------:R-:W0:Y:S02]  /*1390*/  USETMAXREG.TRY_ALLOC.CTAPOOL UP0, 0xe8 ;  /* 0x000000e8000079c8 */ /* 0x000e240008000600 */
[----:B0-----:R-:W-:-:S13]  /*13a0*/  PLOP3.LUT P0, PT, PT, PT, UP0, 0x80, 0x0 ;  /* 0x000000000000781c */ /* 0x001fda0003f0f008 */
[----:B------:R-:W-:Y:S05]  /*13b0*/  @!P0 BRA `(.L_x_18) ;  /* 0xfffffffc00f08947 */ /* 0x000fea000383ffff */
[----:B------:R-:W-:-:S13]  /*13c0*/  LOP3.LUT P0, RZ, R20, 0xff, RZ, 0xc0, !PT ;  /* 0x000000ff14ff7812 */ /* 0x000fda000780c0ff */
[----:B------:R-:W-:Y:S05]  /*13d0*/  @!P0 EXIT ;  /* 0x000000000000894d */ /* 0x000fea0003800000 */
[CC--:B------:R-:W-:Y:S01]  /*13e0*/  LEA.HI R16, R18.reuse, R15.reuse, RZ, 0x2 ;  /* 0x0000000f12107211 */ /* 0x0c0fe200078f10ff */
[----:B------:R-:W0:Y:S01]  /*13f0*/  S2UR UR8, SR_CgaCtaId ;  /* 0x00000000000879c3 */ /* 0x000e220000008800 */
[----:B------:R-:W-:Y:S01]  /*1400*/  LEA.HI R18, R18, R15, RZ, 0x5 ;  /* 0x0000000f12127211 */ /* 0x000fe200078f28ff */
[----:B------:R-:W-:Y:S01]  /*1410*/  UIADD3 UR9, UR12, -0x1, URZ ;  /* 0xffffffff0c097890 */ /* 0x000fe2000fffe03f */
[--C-:B------:R-:W-:Y:S01]  /*1420*/  SHF.R.S32.HI R17, RZ, 0x2, R16.reuse ;  /* 0x00000002ff117819 */ /* 0x100fe20000011410 */
[----:B------:R-:W-:Y:S01]  /*1430*/  UMOV UR7, 0x400 ;  /* 0x0000040000077882 */ /* 0x000fe20000000000 */
[----:B------:R-:W-:Y:S01]  /*1440*/  SHF.R.S32.HI R14, RZ, 0x1f, R16 ;  /* 0x0000001fff0e7819 */ /* 0x000fe20000011410 */
[----:B------:R-:W-:Y:S01]  /*1450*/  UISETP.NE.AND UP0, UPT, UR9, URZ, UPT ;  /* 0x0000003f0900728c */ /* 0x000fe2000bf05270 */
[----:B------:R-:W-:Y:S01]  /*1460*/  LOP3.LUT R16, R16, 0xfffffffc, RZ, 0xc0, !PT ;  /* 0xfffffffc10107812 */ /* 0x000fe200078ec0ff */
[----:B------:R-:W-:Y:S01]  /*1470*/  ULDC UR10, c[0x0][0x284] ;  /* 0x0000a100000a7ab9 */ /* 0x000fe20000000800 */
[----:B------:R-:W-:Y:S01]  /*1480*/  LEA.HI R14, R14, R17, RZ, 0x3 ;  /* 0x000000110e0e7211 */ /* 0x000fe200078f18ff */
[----:B------:R-:W-:Y:S01]  /*1490*/  USHF.L.U32 UR19, UR6, 0x1, URZ ;  /* 0x0000000106137899 */ /* 0x000fe2000800063f */
[C---:B------:R-:W-:Y:S01]  /*14a0*/  LOP3.LUT P0, RZ, R15.reuse, 0x7, RZ, 0xc0, !PT ;  /* 0x000000070fff7812 */ /* 0x040fe2000780c0ff */
[----:B------:R-:W-:Y:S01]  /*14b0*/  IMAD.IADD R16, R15, 0x1, -R16 ;  /* 0x000000010f107824 */ /* 0x000fe200078e0a10 */
[----:B------:R-:W-:-:S02]  /*14c0*/  LOP3.LUT R20, R14, 0xfffffff8, RZ, 0xc0, !PT ;  /* 0xfffffff80e147812 */ /* 0x000fc400078ec0ff */
[----:B------:R-:W-:Y:S02]  /*14d0*/  LEA.HI R14, R15, R15, RZ, 0x1 ;  /* 0x0000000f0f0e7211 */ /* 0x000fe400078f08ff */
[----:B------:R-:W-:Y:S01]  /*14e0*/  ISETP.LT.U32.AND P0, PT, R13, 0x2, !P0 ;  /* 0x000000020d00780c */ /* 0x000fe20004701070 */
[----:B------:R-:W-:Y:S01]  /*14f0*/  IMAD.IADD R20, R17, 0x1, -R20 ;  /* 0x0000000111147824 */ /* 0x000fe200078e0a14 */
[----:B------:R-:W-:Y:S02]  /*1500*/  LOP3.LUT R14, R14, 0x3ffffe, RZ, 0xc0, !PT ;  /* 0x003ffffe0e0e7812 */ /* 0x000fe400078ec0ff */
[----:B------:R-:W-:Y:S02]  /*1510*/  SHF.R.S32.HI R17, RZ, 0x5, R18 ;  /* 0x00000005ff117819 */ /* 0x000fe40000011412 */
[----:B------:R-:W-:Y:S01]  /*1520*/  LOP3.LUT R164, R7, 0x1, RZ, 0xfc, !PT ;  /* 0x0000000107a47812 */ /* 0x000fe200078efcff */
[----:B------:R-:W-:Y:S01]  /*1530*/  IMAD.IADD R14, R15, 0x1, -R14 ;  /* 0x000000010f0e7824 */ /* 0x000fe200078e0a0e */
[----:B0-----:R-:W-:Y:S01]  /*1540*/  ULEA UR7, UR8, UR7, 0x18 ;  /* 0x0000000708077291 */ /* 0x001fe2000f8ec03f */
[C---:B------:R-:W-:Y:S01]  /*1550*/  IMAD R18, R17.reuse, -0x10, -R20 ;  /* 0xfffffff011127824 */ /* 0x040fe200078e0a14 */
[----:B------:R-:W-:Y:S01]  /*1560*/  USHF.L.U32 UR8, UR9, 0x3, URZ ;  /* 0x0000000309087899 */ /* 0x000fe2000800063f */
[C---:B------:R-:W-:Y:S01]  /*1570*/  IMAD R19, R17.reuse, 0x2, R14 ;  /* 0x0000000211137824 */ /* 0x040fe200078e020e */
[----:B------:R-:W-:Y:S01]  /*1580*/  USEL UR9, URZ, 0x1, UP0 ;  /* 0x000000013f097887 */ /* 0x000fe20008000000 */
[--C-:B------:R-:W-:Y:S01]  /*1590*/  IMAD R14, R17, 0x10, R20.reuse ;  /* 0x00000010110e7824 */ /* 0x100fe200078e0214 */
[----:B------:R-:W-:Y:S01]  /*15a0*/  VIMNMX R17, RZ, UR6, PT ;  /* 0x00000006ff117c48 */ /* 0x000fe2000bfe0100 */
[----:B------:R-:W-:Y:S01]  /*15b0*/  IMAD R15, R19, 0x8, R20 ;  /* 0x00000008130f7824 */ /* 0x000fe200078e0214 */
[----:B------:R-:W-:Y:S01]  /*15c0*/  UIADD3 UR20, UR7, 0x40, URZ ;  /* 0x0000004007147890 */ /* 0x000fe2000fffe03f */
[----:B------:R-:W-:Y:S01]  /*15d0*/  SEL R19, RZ, 0x1, !P0 ;  /* 0x00000001ff137807 */ /* 0x000fe20004000000 */
[----:B------:R-:W-:Y:S01]  /*15e0*/  ULOP3.LUT UR8, UR8, 0x8, URZ, 0xc0, !UPT ;  /* 0x0000000808087892 */ /* 0x000fe2000f8ec03f */
[----:B------:R-:W-:Y:S01]  /*15f0*/  IMAD.SHL.U32 R20, R15, 0x80, RZ ;  /* 0x000000800f147824 */ /* 0x000fe200078e00ff */
[----:B------:R-:W-:Y:S01]  /*1600*/  IADD3 R17, -R17, UR6, RZ ;  /* 0x0000000611117c10 */ /* 0x000fe2000fffe1ff */
[----:B------:R-:W-:Y:S01]  /*1610*/  IMAD.U32 R165, RZ, RZ, UR9 ;  /* 0x00000009ffa57e24 */ /* 0x000fe2000f8e00ff */
[----:B------:R-:W-:Y:S01]  /*1620*/  SHF.R.S32.HI R15, RZ, 0x1f, R14 ;  /* 0x0000001fff0f7819 */ /* 0x000fe2000001140e */
[----:B------:R-:W-:Y:S01]  /*1630*/  VIADD R18, R18, UR10 ;  /* 0x0000000a12127c36 */ /* 0x000fe20008000000 */
[----:B------:R-:W-:Y:S01]  /*1640*/  SHF.R.S32.HI R20, RZ, 0x3, R20 ;  /* 0x00000003ff147819 */ /* 0x000fe20000011414 */
[----:B------:R-:W-:-:S02]  /*1650*/  ULEA UR12, UR12, UR20, 0x3 ;  /* 0x000000140c0c7291 */ /* 0x000fc4000f8e183f */
[----:B------:R-:W-:Y:S02]  /*1660*/  ULOP3.LUT UR21, UR8, 0x8, URZ, 0x3c, !UPT ;  /* 0x0000000808157892 */ /* 0x000fe4000f8e3c3f */
[----:B------:R-:W-:-:S12]  /*1670*/  ULOP3.LUT UR13, UR8, 0x18, URZ, 0x3c, !UPT ;  /* 0x00000018080d7892 */ /* 0x000fd8000f8e3c3f */
.L_x_285:
[----:B------:R-:W-:Y:S01]  /*1680*/  SHF.L.U32 R21, R165, 0x1f, RZ ;  /* 0x0000001fa5157819 */ /* 0x000fe200000006ff */
[----:B------:R-:W-:Y:S01]  /*1690*/  IMAD.MOV.U32 R151, RZ, RZ, RZ ;  /* 0x000000ffff977224 */ /* 0x000fe200078e00ff */
[----:B------:R-:W-:Y:S02]  /*16a0*/  ISETP.GE.AND P1, PT, R17, 0x1, PT ;  /* 0x000000011100780c */ /* 0x000fe40003f26270 */
[----:B------:R-:W0:Y:S02]  /*16b0*/  SYNCS.PHASECHK.TRANS64.TRYWAIT P0, [UR12+-0x8], R21 ;  /* 0xfffff815ff0075a7 */ /* 0x000e24000800014c */
[----:B012345:R-:W-:Y:S09]  /*16c0*/  @!P0 BRA `(.L_x_19) ;  /* 0x000000b400348947 */ /* 0x03fff20003800000 */
.L_x_306:
[----:B------:R-:W-:Y:S02]  /*16d0*/  CS2R R24, SRZ ;  /* 0x0000000000187805 */ /* 0x000fe4000001ff00 */
[----:B------:R-:W-:Y:S02]  /*16e0*/  CS2R R26, SRZ ;  /* 0x00000000001a7805 */ /* 0x000fe4000001ff00 */
[----:B------:R-:W-:Y:S02]  /*16f0*/  CS2R R28, SRZ ;  /* 0x00000000001c7805 */ /* 0x000fe4000001ff00 */
[----:B------:R-:W-:Y:S02]  /*1700*/  CS2R R30, SRZ ;  /* 0x00000000001e7805 */ /* 0x000fe4000001ff00 */
[----:B------:R-:W-:Y:S02]  /*1710*/  CS2R R32, SRZ ;  /* 0x0000000000207805 */ /* 0x000fe4000001ff00 */
[----:B------:R-:W-:-:S02]  /*1720*/  CS2R R34, SRZ ;  /* 0x0000000000227805 */ /* 0x000fc4000001ff00 */
        /* <DEDUP_REMOVED lines=56> */
[----:B------:R-:W-:Y:S01]  /*1ab0*/  CS2R R148, SRZ ;  /* 0x0000000000947805 */ /* 0x000fe2000001ff00 */
[----:B------:R-:W-:Y:S01]  /*1ac0*/  IMAD.MOV.U32 R150, RZ, RZ, RZ ;  /* 0x000000ffff967224 */ /* 0x000fe200078e00ff */
[----:B------:R-:W-:Y:S06]  /*1ad0*/  @!P1 BRA `(.L_x_20) ;  /* 0x0000000400309947 */ /* 0x000fec0003800000 */
[----:B0-----:R-:W-:Y:S01]  /*1ae0*/  IMAD.MOV.U32 R21, RZ, RZ, R17 ;  /* 0x000000ffff157224 */ /* 0x001fe200078e0011 */
[----:B------:R-:W-:Y:S01]  /*1af0*/  UPLOP3.LUT UP0, UPT, UPT, UPT, UPT, 0x40, 0x0 ;  /* 0x000000000000789c */ /* 0x000fe20003f0e870 */
[----:B------:R-:W-:Y:S01]  /*1b00*/  IMAD.U32 R156, RZ, RZ, UR4 ;  /* 0x00000004ff9c7e24 */ /* 0x000fe2000f8e00ff */
[----:B------:R-:W-:Y:S01]  /*1b10*/  UMOV UR14, UR5 ;  /* 0x00000005000e7c82 */ /* 0x000fe20008000000 */
[----:B------:R-:W-:-:S08]  /*1b20*/  IMAD.U32 R22, RZ, RZ, UR5 ;  /* 0x00000005ff167e24 */ /* 0x000fd0000f8e00ff */
.L_x_27:
[----:B------:R-:W-:-:S13]  /*1b30*/  ISETP.NE.AND P1, PT, R164, 0x3, PT ;  /* 0x00000003a400780c */ /* 0x000fda0003f25270 */
[----:B------:R-:W-:Y:S05]  /*1b40*/  @!P1 BRA `(.L_x_21) ;  /* 0x0000000000049947 */ /* 0x000fea0003800000 */
[----:B------:R-:W-:Y:S01]  /*1b50*/  BPT.TRAP 0x1 ;  /* 0x000000040000795c */ /* 0x000fe20000300000 */
.L_x_21:
[----:B------:R-:W-:Y:S01]  /*1b60*/  ULEA UR8, UR14, UR7, 0x3 ;  /* 0x000000070e087291 */ /* 0x000fe2000f8e183f */
[----:B------:R-:W-:-:S08]  /*1b70*/  SHF.L.U32 R23, R156, 0x1f, RZ ;  /* 0x0000001f9c177819 */ /* 0x000fd000000006ff */
[----:B------:R0:W1:Y:S01]  /*1b80*/  SYNCS.PHASECHK.TRANS64.TRYWAIT P0, [UR8], R23 ;  /* 0x00000017ff0075a7 */ /* 0x0000620008000148 */
[----:B------:R-:W-:Y:S05]  /*1b90*/  @!P1 BRA `(.L_x_22) ;  /* 0x0000000000049947 */ /* 0x000fea0003800000 */
[----:B------:R-:W-:Y:S01]  /*1ba0*/  BPT.TRAP 0x1 ;  /* 0x000000040000795c */ /* 0x000fe20000300000 */
.L_x_22:
[----:B------:R-:W-:-:S04]  /*1bb0*/  IMAD.U32 R153, RZ, RZ, UR14 ;  /* 0x0000000eff997e24 */ /* 0x000fc8000f8e00ff */
[----:B------:R-:W-:Y:S01]  /*1bc0*/  IMAD R152, R153, 0x400, R20 ;  /* 0x0000040099987824 */ /* 0x000fe200078e0214 */
[----:B-1----:R-:W-:Y:S06]  /*1bd0*/  @P0 BRA `(.L_x_23) ;  /* 0x0000000000080947 */ /* 0x002fec0003800000 */
[----:B------:R-:W1:Y:S02]  /*1be0*/  SYNCS.PHASECHK.TRANS64.TRYWAIT P0, [UR8], R23 ;  /* 0x00000017ff0075a7 */ /* 0x000e640008000148 */
[----:B-1----:R-:W-:Y:S05]  /*1bf0*/  @!P0 BRA `(.L_x_24) ;  /* 0x000000b000008947 */ /* 0x002fea0003800000 */
.L_x_23:
[----:B-1----:R-:W1:Y:S01]  /*1c00*/  LDS.128 R152, [R152+UR7+0x36100] ;  /* 0x0361000798987984 */ /* 0x002e620008000c00 */
[----:B------:R-:W-:Y:S02]  /*1c10*/  UIADD3 UR8, UR7, 0x100, URZ ;  /* 0x0000010007087890 */ /* 0x000fe4000fffe03f */
[----:B------:R-:W-:Y:S02]  /*1c20*/  UIADD3 UR9, UR7, 0x6100, URZ ;  /* 0x0000610007097890 */ /* 0x000fe4000fffe03f */
[----:B------:R-:W-:Y:S02]  /*1c30*/  USHF.R.U32.HI UR8, URZ, 0x4, UR8 ;  /* 0x000000043f087899 */ /* 0x000fe40008011608 */
[----:B------:R-:W-:Y:S02]  /*1c40*/  USHF.R.U32.HI UR9, URZ, 0x4, UR9 ;  /* 0x000000043f097899 */ /* 0x000fe40008011609 */
[----:B------:R-:W-:Y:S02]  /*1c50*/  ULOP3.LUT UR8, UR8, 0x3fff, URZ, 0xc0, !UPT ;  /* 0x00003fff08087892 */ /* 0x000fe4000f8ec03f */
[----:B------:R-:W-:-:S02]  /*1c60*/  ULOP3.LUT UR9, UR9, 0x3fff, URZ, 0xc0, !UPT ;  /* 0x00003fff09097892 */ /* 0x000fc4000f8ec03f */
[----:B------:R-:W-:Y:S02]  /*1c70*/  ULOP3.LUT UR8, UR8, 0x10000, URZ, 0xfc, !UPT ;  /* 0x0001000008087892 */ /* 0x000fe4000f8efc3f */
[----:B------:R-:W-:Y:S02]  /*1c80*/  ULOP3.LUT UR9, UR9, 0x10000, URZ, 0xfc, !UPT ;  /* 0x0001000009097892 */ /* 0x000fe4000f8efc3f */
[----:B------:R-:W-:Y:S02]  /*1c90*/  ULEA UR15, UR14, UR8, 0x9 ;  /* 0x000000080e0f7291 */ /* 0x000fe4000f8e483f */
[----:B------:R-:W-:Y:S01]  /*1ca0*/  ULEA UR18, UR14, UR9, 0xc ;  /* 0x000000090e127291 */ /* 0x000fe2000f8e603f */
[----:B------:R-:W-:Y:S02]  /*1cb0*/  UMOV UR11, 0x40000040 ;  /* 0x40000040000b7882 */ /* 0x000fe40000000000 */
[----:B------:R-:W-:Y:S02]  /*1cc0*/  UMOV UR9, 0x40000040 ;  /* 0x4000004000097882 */ /* 0x000fe40000000000 */
[----:B------:R-:W-:-:S02]  /*1cd0*/  UMOV UR8, UR15 ;  /* 0x0000000f00087c82 */ /* 0x000fc40008000000 */
[----:B------:R-:W-:Y:S01]  /*1ce0*/  UMOV UR10, UR18 ;  /* 0x00000012000a7c82 */ /* 0x000fe20008000000 */
[----:B-1----:R-:W-:-:S06]  /*1cf0*/  WARPGROUP.ARRIVE ;  /* 0x00000000000079c5 */ /* 0x002fcc0000000000 */
[----:B------:R-:W-:Y:S01]  /*1d00*/  HGMMA.SP.64x256x32.F32 R24, gdesc[UR8], R24, UP0, R152, 0x0 ;  /* 0x0be09800081879f0 */ /* 0x000fe2000bf00a18 */
[----:B------:R-:W-:Y:S02]  /*1d10*/  UIADD3 UR8, UR15, 0x2, URZ ;  /* 0x000000020f087890 */ /* 0x000fe4000fffe03f */
[----:B------:R-:W-:Y:S01]  /*1d20*/  UIADD3 UR10, UR18, 0x4, URZ ;  /* 0x00000004120a7890 */ /* 0x000fe2000fffe03f */
[----:B------:R-:W-:Y:S01]  /*1d30*/  UMOV UR9, 0x40000040 ;  /* 0x4000004000097882 */ /* 0x000fe20000000000 */
[----:B------:R-:W-:-:S15]  /*1d40*/  UMOV UR11, 0x40000040 ;  /* 0x40000040000b7882 */ /* 0x000fde0000000000 */
[----:B------:R-:W-:-:S12]  /*1d50*/  NOP ;  /* 0x0000000000007918 */ /* 0x000fd80000000000 */
[----:B------:R-:W-:Y:S01]  /*1d60*/  HGMMA.SP.64x256x32.F32 R24, gdesc[UR8], R24, R153, 0x0 ;  /* 0x0be09900081879f0 */ /* 0x000fe20008700a18 */
        /* <DEDUP_REMOVED lines=11> */
[----:B------:R-:W-:Y:S03]  /*1e20*/  HGMMA.SP.64x256x32.F32 R24, gdesc[UR8], R24, R155, 0x0, gsb0 ;  /* 0x0be09b00081879f0 */ /* 0x000fe60008000a18 */
[----:B------:R-:W-:Y:S02]  /*1e30*/  WARPGROUP.DEPBAR.LE gsb0, 0x0 ;  /* 0x00008000000079c5 */ /* 0x000fe40000010000 */
[----:B------:R-:W-:Y:S05]  /*1e40*/  @!P1 BRA `(.L_x_25) ;  /* 0x0000000000049947 */ /* 0x000fea0003800000 */
[----:B------:R-:W-:Y:S01]  /*1e50*/  BPT.TRAP 0x1 ;  /* 0x000000040000795c */ /* 0x000fe20000300000 */
.L_x_25:
[----:B------:R-:W-:-:S13]  /*1e60*/  LOP3.LUT P0, RZ, R12, R19, RZ, 0xc0, !PT ;  /* 0x000000130cff7212 */ /* 0x000fda000780c0ff */
[----:B0-----:R-:W-:-:S05]  /*1e70*/  @P0 LEA R23, R22, UR7, 0x3 ;  /* 0x0000000716170c11 */ /* 0x001fca000f8e18ff */
[----:B------:R-:W-:-:S05]  /*1e80*/  @P0 VIADD R152, R23, 0x18 ;  /* 0x0000001817980836 */ /* 0x000fca0000000000 */
[----:B------:R-:W-:-:S04]  /*1e90*/  @P0 PRMT R152, R13, 0x654, R152 ;  /* 0x000006540d980816 */ /* 0x000fc80000000098 */
[----:B------:R0:W-:Y:S01]  /*1ea0*/  @P0 SYNCS.ARRIVE.TRANS64.RED.A1T0 RZ, [R152+URZ], RZ ;  /* 0x000000ff98ff09a7 */ /* 0x0001e2000810043f */
[----:B------:R-:W-:-:S13]  /*1eb0*/  ISETP.GT.U32.AND P0, PT, R7, 0x1, PT ;  /* 0x000000010700780c */ /* 0x000fda0003f04070 */
[----:B0-----:R-:W-:Y:S05]  /*1ec0*/  @P0 BRA `(.L_x_26) ;  /* 0x0000000000040947 */ /* 0x001fea0003800000 */
[----:B------:R-:W-:Y:S01]  /*1ed0*/  BPT.TRAP 0x1 ;  /* 0x000000040000795c */ /* 0x000fe20000300000 */
.L_x_26:
[----:B------:R-:W-:Y:S01]  /*1ee0*/  UIADD3 UR14, UR14, 0x1, URZ ;  /* 0x000000010e0e7890 */ /* 0x000fe2000fffe03f */
[C---:B------:R-:W-:Y:S01]  /*1ef0*/  ISETP.GT.AND P1, PT, R21.reuse, 0x1, PT ;  /* 0x000000011500780c */ /* 0x040fe20003f24270 */
[----:B------:R-:W-:Y:S02]  /*1f00*/  VIADD R22, R22, 0x1 ;  /* 0x0000000116167836 */ /* 0x000fe40000000000 */
[----:B------:R-:W-:Y:S01]  /*1f10*/  UISETP.NE.AND UP0, UPT, UR14, 0x3, UPT ;  /* 0x000000030e00788c */ /* 0x000fe2000bf05270 */
[----:B------:R-:W-:Y:S02]  /*1f20*/  VIADD R21, R21, 0xffffffff ;  /* 0xffffffff15157836 */ /* 0x000fe40000000000 */
[C---:B------:R-:W-:Y:S01]  /*1f30*/  ISETP.NE.AND P0, PT, R22.reuse, 0x3, PT ;  /* 0x000000031600780c */ /* 0x040fe20003f05270 */
[----:B------:R-:W-:Y:S02]  /*1f40*/  USEL UR8, URZ, 0x1, UP0 ;  /* 0x000000013f087887 */ /* 0x000fe40008000000 */
[----:B------:R-:W-:Y:S01]  /*1f50*/  USEL UR14, UR14, URZ, UP0 ;  /* 0x0000003f0e0e7287 */ /* 0x000fe20008000000 */
[----:B------:R-:W-:Y:S01]  /*1f60*/  SEL R22, R22, RZ, P0 ;  /* 0x000000ff16167207 */ /* 0x000fe20000000000 */
[----:B------:R-:W-:-:S02]  /*1f70*/  UPLOP3.LUT UP0, UPT, UPT, UPT, UPT, 0x80, 0x0 ;  /* 0x000000000000789c */ /* 0x000fc40003f0f070 */
[----:B------:R-:W-:Y:S01]  /*1f80*/  LOP3.LUT R156, R156, UR8, RZ, 0x3c, !PT ;  /* 0x000000089c9c7c12 */ /* 0x000fe2000f8e3cff */
[----:B------:R-:W-:Y:S08]  /*1f90*/  @P1 BRA `(.L_x_27) ;  /* 0xfffffff800e41947 */ /* 0x000ff0000383ffff */
.L_x_20:
[----:B0-----:R-:W-:Y:S01]  /*1fa0*/  IMAD.U32 R22, RZ, RZ, UR21 ;  /* 0x00000015ff167e24 */ /* 0x001fe2000f8e00ff */
[----:B------:R-:W-:Y:S01]  /*1fb0*/  SHF.L.U32 R21, R165, 0x1f, RZ ;  /* 0x0000001fa5157819 */ /* 0x000fe200000006ff */
[----:B------:R-:W-:Y:S01]  /*1fc0*/  UIADD3 UR5, UR5, UR19, URZ ;  /* 0x0000001305057290 */ /* 0x000fe2000fffe03f */
[----:B------:R-:W0:Y:S01]  /*1fd0*/  LDC R154, c[0x0][0x288] ;  /* 0x0000a200ff9a7b82 */ /* 0x000e220000000800 */
[----:B------:R-:W-:Y:S01]  /*1fe0*/  UISETP.GE.U32.AND UP1, UPT, UR19, 0x3, UPT ;  /* 0x000000031300788c */ /* 0x000fe2000bf26070 */
[----:B------:R-:W-:Y:S01]  /*1ff0*/  SHF.R.S32.HI R156, RZ, 0x1f, R4 ;  /* 0x0000001fff9c7819 */ /* 0x000fe20000011404 */
[----:B------:R-:W-:Y:S02]  /*2000*/  UISETP.GT.U32.AND UP0, UPT, UR5, 0x2, UPT ;  /* 0x000000020500788c */ /* 0x000fe4000bf04070 */
[----:B------:R-:W-:Y:S02]  /*2010*/  UIMAD.WIDE.U32 UR8, UR5, -0x55555555, URZ ;  /* 0xaaaaaaab050878a5 */ /* 0x000fe4000f8e003f */
[----:B------:R-:W-:Y:S01]  /*2020*/  UISETP.LT.U32.AND UP0, UPT, UR19, 0x3, UP0 ;  /* 0x000000031300788c */ /* 0x000fe20008701070 */
[----:B------:R1:W-:Y:S01]  /*2030*/  SYNCS.ARRIVE.TRANS64.A1T0 RZ, [R22+UR20], RZ ;  /* 0x000000ff16ff79a7 */ /* 0x0003e20008100014 */
[----:B------:R-:W-:-:S02]  /*2040*/  WARPGROUP.DEPBAR.LE gsb0, 0x0 ;  /* 0x00008000000079c5 */ /* 0x000fc40000010000 */
[----:B------:R-:W-:Y:S02]  /*2050*/  USEL UR10, URZ, 0x1, !UP0 ;  /* 0x000000013f0a7887 */ /* 0x000fe4000c000000 */
[----:B------:R-:W-:Y:S02]  /*2060*/  USHF.R.U32.HI UR8, URZ, 0x1, UR9 ;  /* 0x000000013f087899 */ /* 0x000fe40008011609 */
[----:B------:R-:W-:Y:S01]  /*2070*/  ULOP3.LUT UR4, UR4, UR10, URZ, 0x3c, !UPT ;  /* 0x0000000a04047292 */ /* 0x000fe2000f8e3c3f */
[----:B------:R-:W4:Y:S01]  /*2080*/  SYNCS.PHASECHK.TRANS64.TRYWAIT P0, [UR12+0x8], R21 ;  /* 0x00000815ff0075a7 */ /* 0x000f22000800014c */
[----:B------:R-:W-:Y:S02]  /*2090*/  UIMAD UR5, UR8, -0x3, UR5 ;  /* 0xfffffffd080578a4 */ /* 0x000fe4000f8e0205 */
[----:B------:R-:W-:Y:S01]  /*20a0*/  @UP1 ULOP3.LUT UR4, UR4, 0x1, UR8, 0x78, !UPT ;  /* 0x0000000104041892 */ /* 0x000fe2000f8e7808 */
[----:B01--4-:R-:W-:Y:S11]  /*20b0*/  @!P0 BRA `(.L_x_28) ;  /* 0x000000a800e88947 */ /* 0x013ff60003800000 */
.L_x_307:
[----:B------:R-:W-:Y:S01]  /*20c0*/  ULDC.64 UR8, c[0x0][0x6d0] ;  /* 0x0001b40000087ab9 */ /* 0x000fe20000000a00 */
[----:B------:R-:W-:Y:S02]  /*20d0*/  IMAD.SHL.U32 R160, R6, 0x40, RZ ;  /* 0x0000004006a07824 */ /* 0x000fe400078e00ff */
[----:B0-----:R-:W-:Y:S02]  /*20e0*/  IMAD R21, R156, UR8, RZ ;  /* 0x000000089c157c24 */ /* 0x001fe4000f8e02ff */
[C---:B------:R-:W-:Y:S01]  /*20f0*/  IMAD.WIDE.U32 R152, R4.reuse, UR8, R14 ;  /* 0x0000000804987c25 */ /* 0x040fe2000f8e000e */
[----:B------:R-:W-:Y:S01]  /*2100*/  ULDC UR8, c[0x0][0x284] ;  /* 0x0000a10000087ab9 */ /* 0x000fe20000000800 */
[----:B------:R-:W-:Y:S02]  /*2110*/  SHF.R.S32.HI R161, RZ, 0x1f, R160 ;  /* 0x0000001fffa17819 */ /* 0x000fe400000114a0 */
[----:B------:R-:W-:Y:S01]  /*2120*/  IMAD R155, R4, UR9, R21 ;  /* 0x00000009049b7c24 */ /* 0x000fe2000f8e0215 */
[C---:B------:R-:W-:Y:S01]  /*2130*/  ISETP.GE.AND P0, PT, R160.reuse, UR8, PT ;  /* 0x00000008a0007c0c */ /* 0x040fe2000bf06270 */
[----:B------:R-:W-:Y:S01]  /*2140*/  IMAD.SHL.U32 R21, R5, 0x100, RZ ;  /* 0x0000010005157824 */ /* 0x000fe200078e00ff */
[----:B------:R-:W-:Y:S01]  /*2150*/  IADD3 R152, P1, R160, R152, RZ ;  /* 0x00000098a0987210 */ /* 0x000fe20007f3e0ff */
[----:B------:R-:W-:-:S03]  /*2160*/  IMAD.WIDE R22, R16, 0x2, RZ ;  /* 0x0000000210167825 */ /* 0x000fc600078e02ff */
[----:B------:R-:W-:Y:S01]  /*2170*/  ISETP.GE.OR P0, PT, R21, R154, P0 ;  /* 0x0000009a1500720c */ /* 0x000fe20000706670 */
[----:B------:R-:W-:Y:S01]  /*2180*/  IMAD R6, R16, -0x2, R154 ;  /* 0xfffffffe10067824 */ /* 0x000fe200078e029a */
[----:B------:R-:W-:Y:S01]  /*2190*/  IADD3.X R153, R161, R153, R155, P1, !PT ;  /* 0x00000099a1997210 */ /* 0x000fe20000ffe49b */
[----:B------:R-:W-:-:S04]  /*21a0*/  IMAD.WIDE R170, R5, 0x100, R22 ;  /* 0x0000010005aa7825 */ /* 0x000fc800078e0216 */
[----:B------:R-:W-:-:S06]  /*21b0*/  IMAD.IADD R5, R6, 0x1, -R21 ;  /* 0x0000000106057824 */ /* 0x000fcc00078e0a15 */
[----:B------:R-:W-:Y:S05]  /*21c0*/  @P0 BRA `(.L_x_29) ;  /* 0x0000009000a00947 */ /* 0x000fea0003800000 */
[----:B------:R-:W0:Y:S01]  /*21d0*/  LDC.64 R22, c[0x0][0x6c8] ;  /* 0x0001b200ff167b82 */ /* 0x000e220000000a00 */
[----:B---3-5:R-:W-:Y:S01]  /*21e0*/  FSETP.NEU.AND P0, PT, R10, RZ, PT ;  /* 0x000000ff0a00720b */ /* 0x028fe20003f0d000 */
[----:B------:R-:W-:Y:S01]  /*21f0*/  IMAD.IADD R166, R18, 0x1, -R160 ;  /* 0x0000000112a67824 */ /* 0x000fe200078e0aa0 */
[----:B------:R-:W-:Y:S01]  /*2200*/  ISETP.GT.AND P1, PT, R5, RZ, PT ;  /* 0x000000ff0500720c */ /* 0x000fe20003f24270 */
[----:B------:R-:W-:Y:S03]  /*2210*/  BSSY B0, `(.L_x_29) ;  /* 0x0000923000007945 */ /* 0x000fe60003800000 */
[----:B------:R-:W-:Y:S01]  /*2220*/  ISETP.GT.AND P5, PT, R166, RZ, P1 ;  /* 0x000000ffa600720c */ /* 0x000fe20000fa4270 */
[-C--:B0-----:R-:W-:Y:S02]  /*2230*/  IMAD R6, R171, R22.reuse, RZ ;  /* 0x00000016ab067224 */ /* 0x081fe400078e02ff */
[----:B------:R-:W-:-:S04]  /*2240*/  IMAD.WIDE.U32 R172, R170, R22, R152 ;  /* 0x00000016aaac7225 */ /* 0x000fc800078e0098 */
[----:B------:R-:W-:-:S04]  /*2250*/  IMAD R21, R170, R23, R6 ;  /* 0x00000017aa157224 */ /* 0x000fc800078e0206 */
[----:B------:R-:W-:Y:S01]  /*2260*/  IMAD.IADD R163, R173, 0x1, R21 ;  /* 0x00000001ada37824 */ /* 0x000fe200078e0215 */
[----:B------:R-:W-:Y:S06]  /*2270*/  @!P0 BRA `(.L_x_30) ;  /* 0x00000064006c8947 */ /* 0x000fec0003800000 */
[----:B------:R-:W-:Y:S01]  /*2280*/  ULDC.64 UR8, c[0x0][0x6b8] ;  /* 0x0001ae0000087ab9 */ /* 0x000fe20000000a00 */
[----:B------:R-:W-:Y:S01]  /*2290*/  ULDC.64 UR14, c[0x0][0x6b0] ;  /* 0x0001ac00000e7ab9 */ /* 0x000fe20000000a00 */
[----:B------:R-:W-:Y:S01]  /*22a0*/  IMAD.WIDE.U32 R152, R4, UR8, R14 ;  /* 0x0000000804987c25 */ /* 0x000fe2000f8e000e */
[----:B------:R-:W-:Y:S01]  /*22b0*/  ULDC.64 UR22, c[0x0][0x6a8] ;  /* 0x0001aa0000167ab9 */ /* 0x000fe20000000a00 */
[----:B------:R-:W0:Y:S01]  /*22c0*/  LDC.64 R168, c[0x0][0x6b0] ;  /* 0x0001ac00ffa87b82 */ /* 0x000e220000000a00 */
[----:B------:R-:W-:Y:S01]  /*22d0*/  ULDC.64 UR10, c[0x0][0x6c0] ;  /* 0x0001b000000a7ab9 */ /* 0x000fe20000000a00 */
[----:B------:R-:W-:Y:S01]  /*22e0*/  IMAD R21, R156, UR8, RZ ;  /* 0x000000089c157c24 */ /* 0x000fe2000f8e02ff */
[----:B------:R-:W-:-:S03]  /*22f0*/  IADD3 R156, P0, R160, R152, RZ ;  /* 0x00000098a09c7210 */ /* 0x000fc60007f1e0ff */
[----:B------:R-:W-:Y:S02]  /*2300*/  IMAD R173, R4, UR9, R21 ;  /* 0x0000000904ad7c24 */ /* 0x000fe4000f8e0215 */
[----:B------:R-:W-:-:S03]  /*2310*/  IMAD R21, R171, UR14, RZ ;  /* 0x0000000eab157c24 */ /* 0x000fc6000f8e02ff */
[----:B------:R-:W-:Y:S01]  /*2320*/  IADD3.X R157, R161, R153, R173, P0, !PT ;  /* 0x00000099a19d7210 */ /* 0x000fe200007fe4ad */
[C---:B------:R-:W-:Y:S02]  /*2330*/  IMAD R175, R170.reuse, UR15, R21 ;  /* 0x0000000faaaf7c24 */ /* 0x040fe4000f8e0215 */
[----:B------:R-:W-:-:S04]  /*2340*/  IMAD.WIDE.U32 R152, R170, UR14, R156 ;  /* 0x0000000eaa987c25 */ /* 0x000fc8000f8e009c */
[----:B------:R-:W-:Y:S01]  /*2350*/  IMAD.IADD R21, R153, 0x1, R175 ;  /* 0x0000000199157824 */ /* 0x000fe200078e02af */
[----:B------:R-:W-:-:S04]  /*2360*/  LEA R154, P0, R152, UR22, 0x2 ;  /* 0x00000016989a7c11 */ /* 0x000fc8000f8010ff */
[----:B------:R-:W-:-:S05]  /*2370*/  LEA.HI.X R155, R152, UR23, R21, 0x2, P0 ;  /* 0x00000017989b7c11 */ /* 0x000fca00080f1415 */
[----:B------:R-:W3:Y:S01]  /*2380*/  @P5 LDG.E.LTC128B R21, desc[UR16][R154.64] ;  /* 0x000000109a155981 */ /* 0x000ee2000c1e1920 */
[----:B------:R-:W-:Y:S01]  /*2390*/  IMAD.WIDE.U32 R158, R170, UR14, R160 ;  /* 0x0000000eaa9e7c25 */ /* 0x000fe2000f8e00a0 */
[----:B------:R-:W-:Y:S01]  /*23a0*/  LEA R152, P0, R172, UR10, 0x2 ;  /* 0x0000000aac987c11 */ /* 0x000fe2000f8010ff */
[----:B------:R-:W-:Y:S02]  /*23b0*/  BSSY B1, `(.L_x_31) ;  /* 0x0000016000017945 */ /* 0x000fe40003800000 */
[----:B0-----:R-:W-:Y:S01]  /*23c0*/  IMAD.WIDE.U32 R170, R170, UR14, R168 ;  /* 0x0000000eaaaa7c25 */ /* 0x001fe2000f8e00a8 */
[----:B------:R-:W-:Y:S02]  /*23d0*/  IADD3 R162, P2, R14, R158, RZ ;  /* 0x0000009e0ea27210 */ /* 0x000fe40007f5e0ff */
[----:B------:R-:W-:Y:S02]  /*23e0*/  LEA.HI.X R153, R172, UR11, R163, 0x2, P0 ;  /* 0x0000000bac997c11 */ /* 0x000fe400080f14a3 */
[----:B------:R-:W-:-:S02]  /*23f0*/  ISETP.GT.AND P0, PT, R5, 0x1, PT ;  /* 0x000000010500780c */ /* 0x000fc40003f04270 */
[----:B------:R-:W-:Y:S01]  /*2400*/  IADD3.X R163, R15, R175, R159, P2, !PT ;  /* 0x000000af0fa37210 */ /* 0x000fe200017fe49f */
[----:B------:R-:W-:Y:S01]  /*2410*/  IMAD.IADD R175, R175, 0x1, R171 ;  /* 0x00000001afaf7824 */ /* 0x000fe200078e02ab */
[----:B------:R-:W-:Y:S02]  /*2420*/  ISETP.GT.AND P2, PT, R166, RZ, P0 ;  /* 0x000000ffa600720c */ /* 0x000fe40000744270 */
[----:B------:R-:W-:Y:S01]  /*2430*/  IADD3 R6, P6, R156, R170, RZ ;  /* 0x000000aa9c067210 */ /* 0x000fe20007fde0ff */
[----:B------:R-:W-:Y:S01]  /*2440*/  IMAD.WIDE.U32 R162, R4, UR8, R162 ;  /* 0x0000000804a27c25 */ /* 0x000fe2000f8e00a2 */
[----:B------:R-:W-:-:S03]  /*2450*/  LEA R156, P4, R22, R152, 0x2 ;  /* 0x00000098169c7211 */ /* 0x000fc600078810ff */
[----:B------:R-:W-:Y:S02]  /*2460*/  IMAD.IADD R159, R173, 0x1, R163 ;  /* 0x00000001ad9f7824 */ /* 0x000fe400078e02a3 */
[----:B---3--:R-:W-:-:S04]  /*2470*/  FMUL R167, R21, R10 ;  /* 0x0000000a15a77220 */ /* 0x008fc80000400000 */
[----:B--2---:R-:W-:Y:S01]  /*2480*/  FFMA R177, R24, R11, R167 ;  /* 0x0000000b18b17223 */ /* 0x004fe200000000a7 */
[----:B------:R-:W-:Y:S01]  /*2490*/  IMAD.X R167, R175, 0x1, R157, P6 ;  /* 0x00000001afa77824 */ /* 0x000fe200030e069d */
[----:B------:R-:W-:-:S03]  /*24a0*/  LEA R168, P6, R162, UR22, 0x2 ;  /* 0x00000016a2a87c11 */ /* 0x000fc6000f8c10ff */
[----:B------:R0:W-:Y:S01]  /*24b0*/  @P5 STG.E desc[UR16][R152.64], R177 ;  /* 0x000000b198005986 */ /* 0x0001e2000c101910 */
[----:B------:R-:W-:Y:S02]  /*24c0*/  LEA R158, P5, R6, UR22, 0x2 ;  /* 0x00000016069e7c11 */ /* 0x000fe4000f8a10ff */
[----:B------:R-:W-:Y:S02]  /*24d0*/  LEA.HI.X R169, R162, UR23, R159, 0x2, P6 ;  /* 0x00000017a2a97c11 */ /* 0x000fe4000b0f149f */
[----:B------:R-:W-:Y:S01]  /*24e0*/  LEA.HI.X R159, R6, UR23, R167, 0x2, P5 ;  /* 0x00000017069f7c11 */ /* 0x000fe2000a8f14a7 */
[----:B------:R-:W-:Y:S08]  /*24f0*/  @!P2 BRA `(.L_x_32) ;  /* 0x000000000004a947 */ /* 0x000ff00003800000 */
[----:B------:R1:W5:Y:S02]  /*2500*/  LDG.E.LTC128B R21, desc[UR16][R158.64] ;  /* 0x000000109e157981 */ /* 0x000364000c1e1920 */
.L_x_32:
[----:B------:R-:W-:Y:S05]  /*2510*/  BSYNC B1 ;  /* 0x0000000000017941 */ /* 0x000fea0003800000 */
.L_x_31:
[----:B-----5:R-:W-:Y:S01]  /*2520*/  FMUL R6, R21, R10 ;  /* 0x0000000a15067220 */ /* 0x020fe20000400000 */
[----:B------:R-:W-:Y:S01]  /*2530*/  LEA.HI.X R157, R22, R153, R23, 0x2, P4 ;  /* 0x00000099169d7211 */ /* 0x000fe200020f1417 */
[----:B------:R-:W-:Y:S01]  /*2540*/  BSSY B1, `(.L_x_33) ;  /* 0x0000008000017945 */ /* 0x000fe20003800000 */
[----:B------:R-:W-:Y:S01]  /*2550*/  ISETP.GT.AND P1, PT, R166, 0x8, P1 ;  /* 0x00000008a600780c */ /* 0x000fe20000f24270 */
[----:B------:R-:W-:Y:S01]  /*2560*/  FFMA R163, R25, R11, R6 ;  /* 0x0000000b19a37223 */ /* 0x000fe20000000006 */
[----:B------:R-:W-:-:S04]  /*2570*/  IADD3 R24, P5, P6, R14, R170, R160 ;  /* 0x000000aa0e187210 */ /* 0x000fc80007ebe0a0 */
[----:B------:R2:W-:Y:S01]  /*2580*/  @P2 STG.E desc[UR16][R156.64], R163 ;  /* 0x000000a39c002986 */ /* 0x0005e2000c101910 */
[----:B------:R-:W-:-:S06]  /*2590*/  IADD3.X R25, R15, R175, R161, P5, P6 ;  /* 0x000000af0f197210 */ /* 0x000fcc0002fec4a1 */
[----:B------:R-:W-:Y:S05]  /*25a0*/  @!P1 BRA `(.L_x_34) ;  /* 0x0000000000049947 */ /* 0x000fea0003800000 */
[----:B------:R3:W5:Y:S02]  /*25b0*/  LDG.E.LTC128B R21, desc[UR16][R168.64+0x20] ;  /* 0x00002010a8157981 */ /* 0x000764000c1e1920 */
.L_x_34:
[----:B------:R-:W-:Y:S05]  /*25c0*/  BSYNC B1 ;  /* 0x0000000000017941 */ /* 0x000fea0003800000 */
.L_x_33:
[----:B------:R-:W-:-:S04]  /*25d0*/  IMAD.WIDE.U32 R24, R4, UR8, R24 ;  /* 0x0000000804187c25 */ /* 0x000fc8000f8e0018 */
[----:B-----5:R-:W-:Y:S01]  /*25e0*/  FMUL R161, R21, R10 ;  /* 0x0000000a15a17220 */ /* 0x020fe20000400000 */
[----:B------:R-:W-:Y:S01]  /*25f0*/  ISETP.GT.AND P0, PT, R166, 0x8, P0 ;  /* 0x00000008a600780c */ /* 0x000fe20000704270 */
[----:B------:R-:W-:Y:S01]  /*2600*/  USHF.L.U64.HI UR11, UR14, 0x5, UR15 ;  /* 0x000000050e0b7899 */ /* 0x000fe2000801020f */
[----:B------:R-:W-:Y:S01]  /*2610*/  IMAD.IADD R25, R173, 0x1, R25 ;  /* 0x00000001ad197824 */ /* 0x000fe200078e0219 */
[----:B------:R-:W-:Y:S01]  /*2620*/  LEA R160, P5, R24, UR22, 0x2 ;  /* 0x0000001618a07c11 */ /* 0x000fe2000f8a10ff */
[----:B--2---:R-:W-:Y:S01]  /*2630*/  FFMA R163, R26, R11, R161 ;  /* 0x0000000b1aa37223 */ /* 0x004fe200000000a1 */
[----:B------:R-:W-:Y:S01]  /*2640*/  ISETP.GT.AND P2, PT, R5, 0x8, PT ;  /* 0x000000080500780c */ /* 0x000fe20003f44270 */
[----:B------:R-:W-:Y:S01]  /*2650*/  USHF.L.U32 UR10, UR14, 0x5, URZ ;  /* 0x000000050e0a7899 */ /* 0x000fe2000800063f */
[----:B------:R-:W-:Y:S01]  /*2660*/  LEA.HI.X R161, R24, UR23, R25, 0x2, P5 ;  /* 0x0000001718a17c11 */ /* 0x000fe2000a8f1419 */
[----:B------:R-:W-:Y:S01]  /*2670*/  @P1 IMAD.MOV.U32 R24, RZ, RZ, R152 ;  /* 0x000000ffff181224 */ /* 0x000fe200078e0098 */
[----:B------:R-:W-:Y:S01]  /*2680*/  BSSY B1, `(.L_x_35) ;  /* 0x0000006000017945 */ /* 0x000fe20003800000 */
[----:B------:R-:W-:Y:S01]  /*2690*/  @P1 IMAD.MOV.U32 R25, RZ, RZ, R153 ;  /* 0x000000ffff191224 */ /* 0x000fe200078e0099 */
[----:B------:R-:W-:-:S04]  /*26a0*/  ISETP.GT.AND P4, PT, R166, RZ, P2 ;  /* 0x000000ffa600720c */ /* 0x000fc80001784270 */
[----:B------:R2:W-:Y:S01]  /*26b0*/  @P1 STG.E desc[UR16][R24.64+0x20], R163 ;  /* 0x000020a318001986 */ /* 0x0005e2000c101910 */
[----:B------:R-:W-:Y:S08]  /*26c0*/  @!P0 BRA `(.L_x_36) ;  /* 0x0000000000048947 */ /* 0x000ff00003800000 */
[----:B------:R4:W5:Y:S02]  /*26d0*/  LDG.E.LTC128B R21, desc[UR16][R160.64+0x20] ;  /* 0x00002010a0157981 */ /* 0x000964000c1e1920 */
.L_x_36:
[----:B------:R-:W-:Y:S05]  /*26e0*/  BSYNC B1 ;  /* 0x0000000000017941 */ /* 0x000fea0003800000 */
.L_x_35:
[----:B-----5:R-:W-:Y:S01]  /*26f0*/  FMUL R4, R21, R10 ;  /* 0x0000000a15047220 */ /* 0x020fe20000400000 */
[----:B--2---:R-:W-:Y:S01]  /*2700*/  IADD3 R24, P1, R154, UR10, RZ ;  /* 0x0000000a9a187c10 */ /* 0x004fe2000ff3e0ff */
[----:B------:R-:W-:Y:S02]  /*2710*/  IMAD.MOV.U32 R167, RZ, RZ, R21 ;  /* 0x000000ffffa77224 */ /* 0x000fe400078e0015 */
[----:B---3--:R-:W-:Y:S01]  /*2720*/  FFMA R169, R27, R11, R4 ;  /* 0x0000000b1ba97223 */ /* 0x008fe20000000004 */
[----:B------:R-:W-:Y:S01]  /*2730*/  @P0 IMAD.MOV.U32 R26, RZ, RZ, R156 ;  /* 0x000000ffff1a0224 */ /* 0x000fe200078e009c */
[----:B------:R-:W-:Y:S01]  /*2740*/  IADD3.X R25, R155, UR11, RZ, P1, !PT ;  /* 0x0000000b9b197c10 */ /* 0x000fe20008ffe4ff */
[----:B------:R-:W-:-:S05]  /*2750*/  @P0 IMAD.MOV.U32 R27, RZ, RZ, R157 ;  /* 0x000000ffff1b0224 */ /* 0x000fca00078e009d */
[----:B------:R2:W-:Y:S04]  /*2760*/  @P0 STG.E desc[UR16][R26.64+0x20], R169 ;  /* 0x000020a91a000986 */ /* 0x0005e8000c101910 */
[----:B------:R-:W3:Y:S01]  /*2770*/  @P4 LDG.E.LTC128B R167, desc[UR16][R24.64] ;  /* 0x0000001018a74981 */ /* 0x000ee2000c1e1920 */
[C---:B------:R-:W-:Y:S01]  /*2780*/  IMAD.SHL.U32 R4, R22.reuse, 0x20, RZ ;  /* 0x0000002016047824 */ /* 0x040fe200078e00ff */
[----:B------:R-:W-:Y:S01]  /*2790*/  SHF.L.U64.HI R6, R22, 0x5, R23 ;  /* 0x0000000516067819 */ /* 0x000fe20000010217 */
[----:B------:R-:W-:Y:S01]  /*27a0*/  BSSY B1, `(.L_x_37) ;  /* 0x000000c000017945 */ /* 0x000fe20003800000 */
[----:B------:R-:W-:Y:S02]  /*27b0*/  ISETP.GT.AND P0, PT, R5, 0x9, PT ;  /* 0x000000090500780c */ /* 0x000fe40003f04270 */
[----:B----4-:R-:W-:-:S02]  /*27c0*/  IADD3 R160, P5, R4, R152, RZ ;  /* 0x0000009804a07210 */ /* 0x010fc40007fbe0ff */
[----:B------:R-:W-:-:S03]  /*27d0*/  ISETP.GT.AND P1, PT, R166, RZ, P0 ;  /* 0x000000ffa600720c */ /* 0x000fc60000724270 */
[----:B------:R-:W-:Y:S01]  /*27e0*/  IMAD.X R161, R6, 0x1, R153, P5 ;  /* 0x0000000106a17824 */ /* 0x000fe200028e0699 */
[----:B------:R-:W-:-:S04]  /*27f0*/  IADD3 R162, P5, R158, UR10, RZ ;  /* 0x0000000a9ea27c10 */ /* 0x000fc8000ffbe0ff */
[----:B------:R-:W-:Y:S01]  /*2800*/  IADD3.X R163, R159, UR11, RZ, P5, !PT ;  /* 0x0000000b9fa37c10 */ /* 0x000fe2000affe4ff */
[----:B---3--:R-:W-:-:S04]  /*2810*/  FMUL R21, R167, R10 ;  /* 0x0000000aa7157220 */ /* 0x008fc80000400000 */
[----:B------:R-:W-:-:S05]  /*2820*/  FFMA R21, R28, R11, R21 ;  /* 0x0000000b1c157223 */ /* 0x000fca0000000015 */
[----:B------:R2:W-:Y:S01]  /*2830*/  @P4 STG.E desc[UR16][R160.64], R21 ;  /* 0x00000015a0004986 */ /* 0x0005e2000c101910 */
[----:B------:R-:W-:Y:S05]  /*2840*/  @!P1 BRA `(.L_x_38) ;  /* 0x0000000000049947 */ /* 0x000fea0003800000 */
[----:B------:R3:W5:Y:S02]  /*2850*/  LDG.E.LTC128B R167, desc[UR16][R162.64] ;  /* 0x00000010a2a77981 */ /* 0x000764000c1e1920 */
.L_x_38:
[----:B------:R-:W-:Y:S05]  /*2860*/  BSYNC B1 ;  /* 0x0000000000017941 */ /* 0x000fea0003800000 */
.L_x_37:
[----:B------:R-:W-:Y:S01]  /*2870*/  UIADD3 UR8, UP0, UR10, 0x20, URZ ;  /* 0x000000200a087890 */ /* 0x000fe2000ff1e03f */
[----:B------:R-:W-:Y:S01]  /*2880*/  ISETP.GT.AND P2, PT, R166, 0x8, P2 ;  /* 0x00000008a600780c */ /* 0x000fe20001744270 */
[----:B-----5:R-:W-:Y:S01]  /*2890*/  FMUL R22, R167, R10 ;  /* 0x0000000aa7167220 */ /* 0x020fe20000400000 */
[----:B--2---:R-:W-:Y:S01]  /*28a0*/  IADD3 R26, P4, R4, R156, RZ ;  /* 0x0000009c041a7210 */ /* 0x004fe20007f9e0ff */
[----:B------:R-:W-:Y:S02]  /*28b0*/  UIADD3.X UR9, URZ, UR11, URZ, UP0, !UPT ;  /* 0x0000000b3f097290 */ /* 0x000fe400087fe43f */
[----:B------:R-:W-:Y:S01]  /*28c0*/  IADD3 R28, P5, R154, UR8, RZ ;  /* 0x000000089a1c7c10 */ /* 0x000fe2000ffbe0ff */
[----:B------:R-:W-:Y:S01]  /*28d0*/  FFMA R169, R29, R11, R22 ;  /* 0x0000000b1da97223 */ /* 0x000fe20000000016 */
[----:B------:R-:W-:Y:S02]  /*28e0*/  IMAD.X R27, R6, 0x1, R157, P4 ;  /* 0x00000001061b7824 */ /* 0x000fe400020e069d */
[----:B------:R-:W-:-:S03]  /*28f0*/  IADD3.X R29, R155, UR9, RZ, P5, !PT ;  /* 0x000000099b1d7c10 */ /* 0x000fc6000affe4ff */
[----:B------:R2:W-:Y:S04]  /*2900*/  @P1 STG.E desc[UR16][R26.64], R169 ;  /* 0x000000a91a001986 */ /* 0x0005e8000c101910 */
[----:B------:R-:W4:Y:S01]  /*2910*/  @P2 LDG.E.LTC128B R167, desc[UR16][R28.64] ;  /* 0x000000101ca72981 */ /* 0x000f22000c1e1920 */
[----:B------:R-:W-:Y:S01]  /*2920*/  IADD3 R22, P1, R4, 0x20, RZ ;  /* 0x0000002004167810 */ /* 0x000fe20007f3e0ff */
[----:B------:R-:W-:Y:S01]  /*2930*/  BSSY B1, `(.L_x_39) ;  /* 0x000000c000017945 */ /* 0x000fe20003800000 */
[----:B------:R-:W-:Y:S02]  /*2940*/  ISETP.GT.AND P4, PT, R166, 0x8, P0 ;  /* 0x00000008a600780c */ /* 0x000fe40000784270 */
[----:B0-----:R-:W-:Y:S01]  /*2950*/  IADD3 R152, P5, R22, R152, RZ ;  /* 0x0000009816987210 */ /* 0x001fe20007fbe0ff */
[----:B------:R-:W-:Y:S01]  /*2960*/  IMAD.X R21, RZ, RZ, R6, P1 ;  /* 0x000000ffff157224 */ /* 0x000fe200008e0606 */
[----:B------:R-:W-:-:S03]  /*2970*/  IADD3 R154, P0, R158, UR8, RZ ;  /* 0x000000089e9a7c10 */ /* 0x000fc6000ff1e0ff */
[----:B------:R-:W-:Y:S01]  /*2980*/  IMAD.X R153, R21, 0x1, R153, P5 ;  /* 0x0000000115997824 */ /* 0x000fe200028e0699 */
[----:B------:R-:W-:Y:S01]  /*2990*/  IADD3.X R155, R159, UR9, RZ, P0, !PT ;  /* 0x000000099f9b7c10 */ /* 0x000fe200087fe4ff */
[----:B----4-:R-:W-:-:S04]  /*29a0*/  FMUL R23, R167, R10 ;  /* 0x0000000aa7177220 */ /* 0x010fc80000400000 */
[----:B------:R-:W-:-:S05]  /*29b0*/  FFMA R23, R30, R11, R23 ;  /* 0x0000000b1e177223 */ /* 0x000fca0000000017 */
[----:B------:R2:W-:Y:S01]  /*29c0*/  @P2 STG.E desc[UR16][R152.64], R23 ;  /* 0x0000001798002986 */ /* 0x0005e2000c101910 */
[----:B------:R-:W-:Y:S05]  /*29d0*/  @!P4 BRA `(.L_x_40) ;  /* 0x000000000004c947 */ /* 0x000fea0003800000 */
[----:B------:R0:W5:Y:S02]  /*29e0*/  LDG.E.LTC128B R167, desc[UR16][R154.64] ;  /* 0x000000109aa77981 */ /* 0x000164000c1e1920 */
.L_x_40:
[----:B------:R-:W-:Y:S05]  /*29f0*/  BSYNC B1 ;  /* 0x0000000000017941 */ /* 0x000fea0003800000 */
.L_x_39:
[----:B-----5:R-:W-:Y:S01]  /*2a00*/  FMUL R28, R167, R10 ;  /* 0x0000000aa71c7220 */ /* 0x020fe20000400000 */
[----:B------:R-:W-:Y:S01]  /*2a10*/  IADD3 R30, P2, R22, R156, RZ ;  /* 0x0000009c161e7210 */ /* 0x000fe20007f5e0ff */
[----:B------:R-:W-:Y:S01]  /*2a20*/  BSSY B1, `(.L_x_41) ;  /* 0x000000c000017945 */ /* 0x000fe20003800000 */
[----:B------:R-:W-:Y:S01]  /*2a30*/  ISETP.GT.AND P1, PT, R5, 0x10, PT ;  /* 0x000000100500780c */ /* 0x000fe20003f24270 */
[----:B--2---:R-:W-:Y:S01]  /*2a40*/  FFMA R23, R31, R11, R28 ;  /* 0x0000000b1f177223 */ /* 0x004fe2000000001c */
[----:B------:R-:W-:Y:S01]  /*2a50*/  ISETP.GT.AND P0, PT, R5, 0x11, PT ;  /* 0x000000110500780c */ /* 0x000fe20003f04270 */
[----:B------:R-:W-:Y:S01]  /*2a60*/  IMAD.X R31, R21, 0x1, R157, P2 ;  /* 0x00000001151f7824 */ /* 0x000fe200010e069d */
[----:B------:R-:W-:Y:S02]  /*2a70*/  ISETP.GT.AND P5, PT, R166, RZ, P1 ;  /* 0x000000ffa600720c */ /* 0x000fe40000fa4270 */
[----:B------:R-:W-:Y:S02]  /*2a80*/  IADD3 R152, P2, R24, UR10, RZ ;  /* 0x0000000a18987c10 */ /* 0x000fe4000ff5e0ff */
[----:B------:R2:W-:Y:S01]  /*2a90*/  @P4 STG.E desc[UR16][R30.64], R23 ;  /* 0x000000171e004986 */ /* 0x0005e2000c101910 */
[----:B------:R-:W-:-:S02]  /*2aa0*/  IADD3 R28, P6, R160, R4, RZ ;  /* 0x00000004a01c7210 */ /* 0x000fc40007fde0ff */
[----:B------:R-:W-:-:S06]  /*2ab0*/  IADD3.X R153, R25, UR11, RZ, P2, !PT ;  /* 0x0000000b19997c10 */ /* 0x000fcc00097fe4ff */
[----:B------:R-:W-:Y:S05]  /*2ac0*/  @!P5 BRA `(.L_x_42) ;  /* 0x000000000004d947 */ /* 0x000fea0003800000 */
[----:B------:R4:W5:Y:S02]  /*2ad0*/  LDG.E.LTC128B R167, desc[UR16][R152.64] ;  /* 0x0000001098a77981 */ /* 0x000964000c1e1920 */
.L_x_42:
[----:B------:R-:W-:Y:S05]  /*2ae0*/  BSYNC B1 ;  /* 0x0000000000017941 */ /* 0x000fea0003800000 */
.L_x_41:
[----:B--2--5:R-:W-:Y:S01]  /*2af0*/  FMUL R23, R167, R10 ;  /* 0x0000000aa7177220 */ /* 0x024fe20000400000 */
[----:B------:R-:W-:Y:S01]  /*2b00*/  IMAD.X R29, R161, 0x1, R6, P6 ;  /* 0x00000001a11d7824 */ /* 0x000fe200030e0606 */
[----:B------:R-:W-:Y:S01]  /*2b10*/  ISETP.GT.AND P2, PT, R166, RZ, P0 ;  /* 0x000000ffa600720c */ /* 0x000fe20000744270 */
[----:B------:R-:W-:Y:S01]  /*2b20*/  BSSY B1, `(.L_x_43) ;  /* 0x0000008000017945 */ /* 0x000fe20003800000 */
[----:B------:R-:W-:Y:S01]  /*2b30*/  FFMA R23, R32, R11, R23 ;  /* 0x0000000b20177223 */ /* 0x000fe20000000017 */
[----:B0-----:R-:W-:Y:S02]  /*2b40*/  IADD3 R154, P6, R162, UR10, RZ ;  /* 0x0000000aa29a7c10 */ /* 0x001fe4000ffde0ff */
[----:B------:R-:W-:Y:S02]  /*2b50*/  IADD3 R30, P4, R26, R4, RZ ;  /* 0x000000041a1e7210 */ /* 0x000fe40007f9e0ff */
[----:B------:R0:W-:Y:S01]  /*2b60*/  @P5 STG.E desc[UR16][R28.64], R23 ;  /* 0x000000171c005986 */ /* 0x0001e2000c101910 */
[----:B------:R-:W-:-:S05]  /*2b70*/  IADD3.X R155, R163, UR11, RZ, P6, !PT ;  /* 0x0000000ba39b7c10 */ /* 0x000fca000b7fe4ff */
[----:B------:R-:W-:Y:S05]  /*2b80*/  @!P2 BRA `(.L_x_44) ;  /* 0x000000000004a947 */ /* 0x000fea0003800000 */
[----:B------:R2:W5:Y:S02]  /*2b90*/  LDG.E.LTC128B R167, desc[UR16][R154.64] ;  /* 0x000000109aa77981 */ /* 0x000564000c1e1920 */
.L_x_44:
[----:B------:R-:W-:Y:S05]  /*2ba0*/  BSYNC B1 ;  /* 0x0000000000017941 */ /* 0x000fea0003800000 */
.L_x_43:
[----:B-----5:R-:W-:Y:S01]  /*2bb0*/  FMUL R32, R167, R10 ;  /* 0x0000000aa7207220 */ /* 0x020fe20000400000 */
[----:B------:R-:W-:Y:S01]  /*2bc0*/  IMAD.X R31, R27, 0x1, R6, P4 ;  /* 0x000000011b1f7824 */ /* 0x000fe200020e0606 */
[----:B------:R-:W-:Y:S01]  /*2bd0*/  ISETP.GT.AND P1, PT, R166, 0x8, P1 ;  /* 0x00000008a600780c */ /* 0x000fe20000f24270 */
[----:B------:R-:W-:Y:S01]  /*2be0*/  BSSY B1, `(.L_x_45) ;  /* 0x0000008000017945 */ /* 0x000fe20003800000 */
[----:B------:R-:W-:Y:S01]  /*2bf0*/  FFMA R33, R33, R11, R32 ;  /* 0x0000000b21217223 */ /* 0x000fe20000000020 */
[----:B------:R-:W-:Y:S02]  /*2c00*/  IADD3 R24, P4, R24, UR8, RZ ;  /* 0x0000000818187c10 */ /* 0x000fe4000ff9e0ff */
[----:B------:R-:W-:Y:S02]  /*2c10*/  IADD3 R32, P5, R22, R160, RZ ;  /* 0x000000a016207210 */ /* 0x000fe40007fbe0ff */
[----:B------:R0:W-:Y:S01]  /*2c20*/  @P2 STG.E desc[UR16][R30.64], R33 ;  /* 0x000000211e002986 */ /* 0x0001e2000c101910 */
[----:B------:R-:W-:-:S05]  /*2c30*/  IADD3.X R25, R25, UR9, RZ, P4, !PT ;  /* 0x0000000919197c10 */ /* 0x000fca000a7fe4ff */
[----:B------:R-:W-:Y:S05]  /*2c40*/  @!P1 BRA `(.L_x_46) ;  /* 0x0000000000049947 */ /* 0x000fea0003800000 */
[----:B------:R0:W5:Y:S02]  /*2c50*/  LDG.E.LTC128B R167, desc[UR16][R24.64] ;  /* 0x0000001018a77981 */ /* 0x000164000c1e1920 */
.L_x_46:
[----:B------:R-:W-:Y:S05]  /*2c60*/  BSYNC B1 ;  /* 0x0000000000017941 */ /* 0x000fea0003800000 */
.L_x_45:
[----:B0----5:R-:W-:Y:S01]  /*2c70*/  FMUL R23, R167, R10 ;  /* 0x0000000aa7177220 */ /* 0x021fe20000400000 */
[----:B------:R-:W-:Y:S01]  /*2c80*/  IMAD.X R33, R21, 0x1, R161, P5 ;  /* 0x0000000115217824 */ /* 0x000fe200028e06a1 */
[----:B------:R-:W-:Y:S01]  /*2c90*/  ISETP.GT.AND P2, PT, R166, 0x8, P0 ;  /* 0x00000008a600780c */ /* 0x000fe20000744270 */
[----:B------:R-:W-:Y:S01]  /*2ca0*/  BSSY B1, `(.L_x_47) ;  /* 0x0000007000017945 */ /* 0x000fe20003800000 */
[----:B------:R-:W-:Y:S01]  /*2cb0*/  FFMA R23, R34, R11, R23 ;  /* 0x0000000b22177223 */ /* 0x000fe20000000017 */
[----:B------:R-:W-:-:S04]  /*2cc0*/  IADD3 R24, P0, R162, UR8, RZ ;  /* 0x00000008a2187c10 */ /* 0x000fc8000ff1e0ff */
[----:B------:R0:W-:Y:S01]  /*2cd0*/  @P1 STG.E desc[UR16][R32.64], R23 ;  /* 0x0000001720001986 */ /* 0x0001e2000c101910 */
[----:B------:R-:W-:-:S05]  /*2ce0*/  IADD3.X R25, R163, UR9, RZ, P0, !PT ;  /* 0x00000009a3197c10 */ /* 0x000fca00087fe4ff */
[----:B------:R-:W-:Y:S05]  /*2cf0*/  @!P2 BRA `(.L_x_48) ;  /* 0x000000000004a947 */ /* 0x000fea0003800000 */
[----:B------:R0:W5:Y:S02]  /*2d00*/  LDG.E.LTC128B R167, desc[UR16][R24.64] ;  /* 0x0000001018a77981 */ /* 0x000164000c1e1920 */
.L_x_48:
[----:B------:R-:W-:Y:S05]  /*2d10*/  BSYNC B1 ;  /* 0x0000000000017941 */ /* 0x000fea0003800000 */
.L_x_47:
[----:B------:R-:W-:Y:S01]  /*2d20*/  IADD3 R26, P5, R22, R26, RZ ;  /* 0x0000001a161a7210 */ /* 0x000fe20007fbe0ff */
[----:B0----5:R-:W-:Y:S01]  /*2d30*/  FMUL R24, R167, R10 ;  /* 0x0000000aa7187220 */ /* 0x021fe20000400000 */
[----:B------:R-:W-:Y:S01]  /*2d40*/  ISETP.GT.AND P1, PT, R5, 0x18, PT ;  /* 0x000000180500780c */ /* 0x000fe20003f24270 */
[----:B------:R-:W-:Y:S01]  /*2d50*/  BSSY B1, `(.L_x_49) ;  /* 0x000000b000017945 */ /* 0x000fe20003800000 */
[----:B------:R-:W-:Y:S01]  /*2d60*/  IADD3 R32, P6, R152, UR10, RZ ;  /* 0x0000000a98207c10 */ /* 0x000fe2000ffde0ff */
[----:B------:R-:W-:Y:S01]  /*2d70*/  FFMA R35, R35, R11, R24 ;  /* 0x0000000b23237223 */ /* 0x000fe20000000018 */
[----:B------:R-:W-:Y:S01]  /*2d80*/  IMAD.X R27, R21, 0x1, R27, P5 ;  /* 0x00000001151b7824 */ /* 0x000fe200028e061b */
[----:B------:R-:W-:Y:S02]  /*2d90*/  ISETP.GT.AND P4, PT, R166, RZ, P1 ;  /* 0x000000ffa600720c */ /* 0x000fe40000f84270 */
[----:B------:R-:W-:Y:S02]  /*2da0*/  ISETP.GT.AND P0, PT, R5, 0x19, PT ;  /* 0x000000190500780c */ /* 0x000fe40003f04270 */
[----:B------:R0:W-:Y:S01]  /*2db0*/  @P2 STG.E desc[UR16][R26.64], R35 ;  /* 0x000000231a002986 */ /* 0x0001e2000c101910 */
[----:B------:R-:W-:-:S02]  /*2dc0*/  IADD3 R24, P5, R28, R4, RZ ;  /* 0x000000041c187210 */ /* 0x000fc40007fbe0ff */
[----:B------:R-:W-:-:S06]  /*2dd0*/  IADD3.X R33, R153, UR11, RZ, P6, !PT ;  /* 0x0000000b99217c10 */ /* 0x000fcc000b7fe4ff */
[----:B------:R-:W-:Y:S05]  /*2de0*/  @!P4 BRA `(.L_x_50) ;  /* 0x000000000004c947 */ /* 0x000fea0003800000 */
[----:B------:R0:W5:Y:S02]  /*2df0*/  LDG.E.LTC128B R167, desc[UR16][R32.64] ;  /* 0x0000001020a77981 */ /* 0x000164000c1e1920 */
.L_x_50:
[----:B------:R-:W-:Y:S05]  /*2e00*/  BSYNC B1 ;  /* 0x0000000000017941 */ /* 0x000fea0003800000 */
.L_x_49:
[----:B-----5:R-:W-:Y:S01]  /*2e10*/  FMUL R23, R167, R10 ;  /* 0x0000000aa7177220 */ /* 0x020fe20000400000 */
[----:B------:R-:W-:Y:S01]  /*2e20*/  IMAD.X R25, R29, 0x1, R6, P5 ;  /* 0x000000011d197824 */ /* 0x000fe200028e0606 */
[----:B------:R-:W-:Y:S01]  /*2e30*/  ISETP.GT.AND P2, PT, R166, RZ, P0 ;  /* 0x000000ffa600720c */ /* 0x000fe20000744270 */
[----:B------:R-:W-:Y:S01]  /*2e40*/  BSSY B1, `(.L_x_51) ;  /* 0x0000008000017945 */ /* 0x000fe20003800000 */
[----:B------:R-:W-:Y:S01]  /*2e50*/  FFMA R23, R36, R11, R23 ;  /* 0x0000000b24177223 */ /* 0x000fe20000000017 */
[----:B------:R-:W-:Y:S02]  /*2e60*/  IADD3 R34, P6, R154, UR10, RZ ;  /* 0x0000000a9a227c10 */ /* 0x000fe4000ffde0ff */
[----:B0-----:R-:W-:Y:S02]  /*2e70*/  IADD3 R26, P5, R30, R4, RZ ;  /* 0x000000041e1a7210 */ /* 0x001fe40007fbe0ff */
[----:B------:R0:W-:Y:S01]  /*2e80*/  @P4 STG.E desc[UR16][R24.64], R23 ;  /* 0x0000001718004986 */ /* 0x0001e2000c101910 */
[----:B------:R-:W-:-:S05]  /*2e90*/  IADD3.X R35, R155, UR11, RZ, P6, !PT ;  /* 0x0000000b9b237c10 */ /* 0x000fca000b7fe4ff */
[----:B------:R-:W-:Y:S05]  /*2ea0*/  @!P2 BRA `(.L_x_52) ;  /* 0x000000000004a947 */ /* 0x000fea0003800000 */
[----:B------:R0:W5:Y:S02]  /*2eb0*/  LDG.E.LTC128B R167, desc[UR16][R34.64] ;  /* 0x0000001022a77981 */ /* 0x000164000c1e1920 */
.L_x_52:
[----:B------:R-:W-:Y:S05]  /*2ec0*/  BSYNC B1 ;  /* 0x0000000000017941 */ /* 0x000fea0003800000 */
.L_x_51:
[----:B-----5:R-:W-:Y:S01]  /*2ed0*/  FMUL R36, R167, R10 ;  /* 0x0000000aa7247220 */ /* 0x020fe20000400000 */
[----:B------:R-:W-:Y:S01]  /*2ee0*/  IMAD.X R27, R31, 0x1, R6, P5 ;  /* 0x000000011f1b7824 */ /* 0x000fe200028e0606 */
[----:B------:R-:W-:Y:S01]  /*2ef0*/  ISETP.GT.AND P1, PT, R166, 0x8, P1 ;  /* 0x00000008a600780c */ /* 0x000fe20000f24270 */
[----:B------:R-:W-:Y:S01]  /*2f00*/  BSSY B1, `(.L_x_53) ;  /* 0x0000008000017945 */ /* 0x000fe20003800000 */
[----:B0-----:R-:W-:Y:S01]  /*2f10*/  FFMA R23, R37, R11, R36 ;  /* 0x0000000b25177223 */ /* 0x001fe20000000024 */
[----:B------:R-:W-:Y:S02]  /*2f20*/  IADD3 R36, P4, R152, UR8, RZ ;  /* 0x0000000898247c10 */ /* 0x000fe4000ff9e0ff */
[----:B------:R-:W-:Y:S02]  /*2f30*/  IADD3 R156, P5, R28, R22, RZ ;  /* 0x000000161c9c7210 */ /* 0x000fe40007fbe0ff */
[----:B------:R0:W-:Y:S01]  /*2f40*/  @P2 STG.E desc[UR16][R26.64], R23 ;  /* 0x000000171a002986 */ /* 0x0001e2000c101910 */
[----:B------:R-:W-:-:S05]  /*2f50*/  IADD3.X R37, R153, UR9, RZ, P4, !PT ;  /* 0x0000000999257c10 */ /* 0x000fca000a7fe4ff */
[----:B------:R-:W-:Y:S05]  /*2f60*/  @!P1 BRA `(.L_x_54) ;  /* 0x0000000000049947 */ /* 0x000fea0003800000 */
[----:B------:R0:W5:Y:S02]  /*2f70*/  LDG.E.LTC128B R167, desc[UR16][R36.64] ;  /* 0x0000001024a77981 */ /* 0x000164000c1e1920 */
.L_x_54:
[----:B------:R-:W-:Y:S05]  /*2f80*/  BSYNC B1 ;  /* 0x0000000000017941 */ /* 0x000fea0003800000 */
.L_x_53:
        /* <DEDUP_REMOVED lines=10> */
.L_x_56:
[----:B------:R-:W-:Y:S05]  /*3030*/  BSYNC B1 ;  /* 0x0000000000017941 */ /* 0x000fea0003800000 */
.L_x_55:
        /* <DEDUP_REMOVED lines=14> */
.L_x_58:
[----:B------:R-:W-:Y:S05]  /*3120*/  BSYNC B1 ;  /* 0x0000000000017941 */ /* 0x000fea0003800000 */
.L_x_57:
        /* <DEDUP_REMOVED lines=11> */
.L_x_60:
[----:B------:R-:W-:Y:S05]  /*31e0*/  BSYNC B1 ;  /* 0x0000000000017941 */ /* 0x000fea0003800000 */
.L_x_59:
        /* <DEDUP_REMOVED lines=11> */
.L_x_62:
[----:B------:R-:W-:Y:S05]  /*32a0*/  BSYNC B1 ;  /* 0x0000000000017941 */ /* 0x000fea0003800000 */
.L_x_61:
        /* <DEDUP_REMOVED lines=10> */
.L_x_64:
[----:B------:R-:W-:Y:S05]  /*3350*/  BSYNC B1 ;  /* 0x0000000000017941 */ /* 0x000fea0003800000 */
.L_x_63:
        /* <DEDUP_REMOVED lines=14> */
.L_x_66:
[----:B------:R-:W-:Y:S05]  /*3440*/  BSYNC B1 ;  /* 0x0000000000017941 */ /* 0x000fea0003800000 */
.L_x_65:
        /* <DEDUP_REMOVED lines=11> */
.L_x_68:
[----:B------:R-:W-:Y:S05]  /*3500*/  BSYNC B1 ;  /* 0x0000000000017941 */ /* 0x000fea0003800000 */
.L_x_67:
        /* <DEDUP_REMOVED lines=11> */
.L_x_70:
[----:B------:R-:W-:Y:S05]  /*35c0*/  BSYNC B1 ;  /* 0x0000000000017941 */ /* 0x000fea0003800000 */
.L_x_69:
        /* <DEDUP_REMOVED lines=10> */
.L_x_72:
[----:B------:R-:W-:Y:S05]  /*3670*/  BSYNC B1 ;  /* 0x0000000000017941 */ /* 0x000fea0003800000 */
.L_x_71:
        /* <DEDUP_REMOVED lines=14> */
.L_x_74:
[----:B------:R-:W-:Y:S05]  /*3760*/  BSYNC B1 ;  /* 0x0000000000017941 */ /* 0x000fea0003800000 */
.L_x_73:
        /* <DEDUP_REMOVED lines=11> */
.L_x_76:
[----:B------:R-:W-:Y:S05]  /*3820*/  BSYNC B1 ;  /* 0x0000000000017941 */ /* 0x000fea0003800000 */
.L_x_75:
        /* <DEDUP_REMOVED lines=11> */
.L_x_78:
[----:B------:R-:W-:Y:S05]  /*38e0*/  BSYNC B1 ;  /* 0x0000000000017941 */ /* 0x000fea0003800000 */
.L_x_77:
        /* <DEDUP_REMOVED lines=10> */
.L_x_80:
[----:B------:R-:W-:Y:S05]  /*3990*/  BSYNC B1 ;  /* 0x0000000000017941 */ /* 0x000fea0003800000 */
.L_x_79:
[----:B0-----:R-:W-:Y:S01]  /*39a0*/  IADD3 R24, P5, R26, R22, RZ ;  /* 0x000000161a187210 */ /* 0x001fe20007fbe0ff */
[----:B-----5:R-:W-:Y:S01]  /*39b0*/  FMUL R32, R167, R10 ;  /* 0x0000000aa7207220 */ /* 0x020fe20000400000 */
        /* <DEDUP_REMOVED lines=12> */
.L_x_82:
[----:B------:R-:W-:Y:S05]  /*3a80*/  BSYNC B1 ;  /* 0x0000000000017941 */ /* 0x000fea0003800000 */
.L_x_81:
        /* <DEDUP_REMOVED lines=11> */
.L_x_84:
[----:B------:R-:W-:Y:S05]  /*3b40*/  BSYNC B1 ;  /* 0x0000000000017941 */ /* 0x000fea0003800000 */
.L_x_83:
        /* <DEDUP_REMOVED lines=11> */
.L_x_86:
[----:B------:R-:W-:Y:S05]  /*3c00*/  BSYNC B1 ;  /* 0x0000000000017941 */ /* 0x000fea0003800000 */
.L_x_85:
        /* <DEDUP_REMOVED lines=10> */
.L_x_88:
[----:B------:R-:W-:Y:S05]  /*3cb0*/  BSYNC B1 ;  /* 0x0000000000017941 */ /* 0x000fea0003800000 */
.L_x_87:
        /* <DEDUP_REMOVED lines=14> */
.L_x_90:
[----:B------:R-:W-:Y:S05]  /*3da0*/  BSYNC B1 ;  /* 0x0000000000017941 */ /* 0x000fea0003800000 */
.L_x_89:
[----:B-----5:R-:W-:Y:S01]  /*3db0*/  FMUL R23, R167, R10 ;  /* 0x0000000aa7177220 */ /* 0x020fe20000400000 */
        /* <DEDUP_REMOVED lines=10> */
.L_x_92:
[----:B------:R-:W-:Y:S05]  /*3e60*/  BSYNC B1 ;  /* 0x0000000000017941 */ /* 0x000fea0003800000 */
.L_x_91:
        /* <DEDUP_REMOVED lines=11> */
.L_x_94:
[----:B------:R-:W-:Y:S05]  /*3f20*/  BSYNC B1 ;  /* 0x0000000000017941 */ /* 0x000fea0003800000 */
.L_x_93:
        /* <DEDUP_REMOVED lines=10> */
.L_x_96:
[----:B------:R-:W-:Y:S05]  /*3fd0*/  BSYNC B1 ;  /* 0x0000000000017941 */ /* 0x000fea0003800000 */
.L_x_95:
[----:B------:R-:W-:Y:S01]  /*3fe0*/  IADD3 R24, P5, R24, R22, RZ ;  /* 0x0000001618187210 */ /* 0x000fe20007fbe0ff */
[----:B0----5:R-:W-:Y:S01]  /*3ff0*/  FMUL R26, R167, R10 ;  /* 0x0000000aa71a7220 */ /* 0x021fe20000400000 */
[C---:B------:R-:W-:Y:S01]  /*4000*/  ISETP.GT.AND P1, PT, R5.reuse, 0x48, PT ;  /* 0x000000480500780c */ /* 0x040fe20003f24270 */
[----:B------:R-:W-:Y:S01]  /*4010*/  BSSY B1, `(.L_x_97) ;  /* 0x000000b000017945 */ /* 0x000fe20003800000 */
[----:B------:R-:W-:Y:S01]  /*4020*/  ISETP.GT.AND P0, PT, R5, 0x49, PT ;  /* 0x000000490500780c */ /* 0x000fe20003f04270 */
[----:B------:R-:W-:Y:S01]  /*4030*/  FFMA R59, R59, R11, R26 ;  /* 0x0000000b3b3b7223 */ /* 0x000fe2000000001a */
        /* <DEDUP_REMOVED lines=8> */
.L_x_98:
[----:B------:R-:W-:Y:S05]  /*40c0*/  BSYNC B1 ;  /* 0x0000000000017941 */ /* 0x000fea0003800000 */
.L_x_97:
        /* <DEDUP_REMOVED lines=11> */
.L_x_100:
[----:B------:R-:W-:Y:S05]  /*4180*/  BSYNC B1 ;  /* 0x0000000000017941 */ /* 0x000fea0003800000 */
.L_x_99:
        /* <DEDUP_REMOVED lines=11> */
.L_x_102:
[----:B------:R-:W-:Y:S05]  /*4240*/  BSYNC B1 ;  /* 0x0000000000017941 */ /* 0x000fea0003800000 */
.L_x_101:
        /* <DEDUP_REMOVED lines=10> */
.L_x_104:
[----:B------:R-:W-:Y:S05]  /*42f0*/  BSYNC B1 ;  /* 0x0000000000017941 */ /* 0x000fea0003800000 */
.L_x_103:
[----:B0-----:R-:W-:Y:S01]  /*4300*/  IADD3 R28, P5, R38, R22, RZ ;  /* 0x00000016261c7210 */ /* 0x001fe20007fbe0ff */
[----:B-----5:R-:W-:Y:S01]  /*4310*/  FMUL R30, R167, R10 ;  /* 0x0000000aa71e7220 */ /* 0x020fe20000400000 */
        /* <DEDUP_REMOVED lines=12> */
.L_x_106:
[----:B------:R-:W-:Y:S05]  /*43e0*/  BSYNC B1 ;  /* 0x0000000000017941 */ /* 0x000fea0003800000 */
.L_x_105:
        /* <DEDUP_REMOVED lines=11> */
.L_x_108:
[----:B------:R-:W-:Y:S05]  /*44a0*/  BSYNC B1 ;  /* 0x0000000000017941 */ /* 0x000fea0003800000 */
.L_x_107:
        /* <DEDUP_REMOVED lines=11> */
.L_x_110:
[----:B------:R-:W-:Y:S05]  /*4560*/  BSYNC B1 ;  /* 0x0000000000017941 */ /* 0x000fea0003800000 */
.L_x_109:
        /* <DEDUP_REMOVED lines=10> */
.L_x_112:
[----:B------:R-:W-:Y:S05]  /*4610*/  BSYNC B1 ;  /* 0x0000000000017941 */ /* 0x000fea0003800000 */
.L_x_111:
        /* <DEDUP_REMOVED lines=14> */
.L_x_114:
[----:B------:R-:W-:Y:S05]  /*4700*/  BSYNC B1 ;  /* 0x0000000000017941 */ /* 0x000fea0003800000 */
.L_x_113:
        /* <DEDUP_REMOVED lines=11> */
.L_x_116:
[----:B------:R-:W-:Y:S05]  /*47c0*/  BSYNC B1 ;  /* 0x0000000000017941 */ /* 0x000fea0003800000 */
.L_x_115:
        /* <DEDUP_REMOVED lines=11> */
.L_x_118:
[----:B------:R-:W-:Y:S05]  /*4880*/  BSYNC B1 ;  /* 0x0000000000017941 */ /* 0x000fea0003800000 */
.L_x_117:
        /* <DEDUP_REMOVED lines=10> */
.L_x_120:
[----:B------:R-:W-:Y:S05]  /*4930*/  BSYNC B1 ;  /* 0x0000000000017941 */ /* 0x000fea0003800000 */
.L_x_119:
        /* <DEDUP_REMOVED lines=14> */
.L_x_122:
[----:B------:R-:W-:Y:S05]  /*4a20*/  BSYNC B1 ;  /* 0x0000000000017941 */ /* 0x000fea0003800000 */
.L_x_121:
        /* <DEDUP_REMOVED lines=11> */
.L_x_124:
[----:B------:R-:W-:Y:S05]  /*4ae0*/  BSYNC B1 ;  /* 0x0000000000017941 */ /* 0x000fea0003800000 */
.L_x_123:
        /* <DEDUP_REMOVED lines=11> */
.L_x_126:
[----:B------:R-:W-:Y:S05]  /*4ba0*/  BSYNC B1 ;  /* 0x0000000000017941 */ /* 0x000fea0003800000 */
.L_x_125:
        /* <DEDUP_REMOVED lines=10> */
.L_x_128:
[----:B------:R-:W-:Y:S05]  /*4c50*/  BSYNC B1 ;  /* 0x0000000000017941 */ /* 0x000fea0003800000 */
.L_x_127:
        /* <DEDUP_REMOVED lines=14> */
.L_x_130:
[----:B------:R-:W-:Y:S05]  /*4d40*/  BSYNC B1 ;  /* 0x0000000000017941 */ /* 0x000fea0003800000 */
.L_x_129:
        /* <DEDUP_REMOVED lines=11> */
.L_x_132:
[----:B------:R-:W-:Y:S05]  /*4e00*/  BSYNC B1 ;  /* 0x0000000000017941 */ /* 0x000fea0003800000 */
.L_x_131:
        /* <DEDUP_REMOVED lines=11> */
.L_x_134:
[----:B------:R-:W-:Y:S05]  /*4ec0*/  BSYNC B1 ;  /* 0x0000000000017941 */ /* 0x000fea0003800000 */
.L_x_133:
        /* <DEDUP_REMOVED lines=10> */
.L_x_136:
[----:B------:R-:W-:Y:S05]  /*4f70*/  BSYNC B1 ;  /* 0x0000000000017941 */ /* 0x000fea0003800000 */
.L_x_135:
        /* <DEDUP_REMOVED lines=14> */
.L_x_138:
[----:B------:R-:W-:Y:S05]  /*5060*/  BSYNC B1 ;  /* 0x0000000000017941 */ /* 0x000fea0003800000 */
.L_x_137:
        /* <DEDUP_REMOVED lines=11> */
.L_x_140:
[----:B------:R-:W-:Y:S05]  /*5120*/  BSYNC B1 ;  /* 0x0000000000017941 */ /* 0x000fea0003800000 */
.L_x_139:
        /* <DEDUP_REMOVED lines=11> */
.L_x_142:
[----:B------:R-:W-:Y:S05]  /*51e0*/  BSYNC B1 ;  /* 0x0000000000017941 */ /* 0x000fea0003800000 */
.L_x_141:
        /* <DEDUP_REMOVED lines=10> */
.L_x_144:
[----:B------:R-:W-:Y:S05]  /*5290*/  BSYNC B1 ;  /* 0x0000000000017941 */ /* 0x000fea0003800000 */
.L_x_143:
        /* <DEDUP_REMOVED lines=14> */
.L_x_146:
[----:B------:R-:W-:Y:S05]  /*5380*/  BSYNC B1 ;  /* 0x0000000000017941 */ /* 0x000fea0003800000 */
.L_x_145:
        /* <DEDUP_REMOVED lines=11> */
.L_x_148:
[----:B------:R-:W-:Y:S05]  /*5440*/  BSYNC B1 ;  /* 0x0000000000017941 */ /* 0x000fea0003800000 */
.L_x_147:
        /* <DEDUP_REMOVED lines=11> */
.L_x_150:
[----:B------:R-:W-:Y:S05]  /*5500*/  BSYNC B1 ;  /* 0x0000000000017941 */ /* 0x000fea0003800000 */
.L_x_149:
        /* <DEDUP_REMOVED lines=10> */
.L_x_152:
[----:B------:R-:W-:Y:S05]  /*55b0*/  BSYNC B1 ;  /* 0x0000000000017941 */ /* 0x000fea0003800000 */
.L_x_151:
        /* <DEDUP_REMOVED lines=14> */
.L_x_154:
[----:B------:R-:W-:Y:S05]  /*56a0*/  BSYNC B1 ;  /* 0x0000000000017941 */ /* 0x000fea0003800000 */
.L_x_153:
        /* <DEDUP_REMOVED lines=11> */
.L_x_156:
[----:B------:R-:W-:Y:S05]  /*5760*/  BSYNC B1 ;  /* 0x0000000000017941 */ /* 0x000fea0003800000 */
.L_x_155:
        /* <DEDUP_REMOVED lines=11> */
.L_x_158:
[----:B------:R-:W-:Y:S05]  /*5820*/  BSYNC B1 ;  /* 0x0000000000017941 */ /* 0x000fea0003800000 */
.L_x_157:
        /* <DEDUP_REMOVED lines=10> */
.L_x_160:
[----:B------:R-:W-:Y:S05]  /*58d0*/  BSYNC B1 ;  /* 0x0000000000017941 */ /* 0x000fea0003800000 */
.L_x_159:
        /* <DEDUP_REMOVED lines=14> */
.L_x_162:
[----:B------:R-:W-:Y:S05]  /*59c0*/  BSYNC B1 ;  /* 0x0000000000017941 */ /* 0x000fea0003800000 */
.L_x_161:
        /* <DEDUP_REMOVED lines=11> */
.L_x_164:
[----:B------:R-:W-:Y:S05]  /*5a80*/  BSYNC B1 ;  /* 0x0000000000017941 */ /* 0x000fea0003800000 */
.L_x_163:
        /* <DEDUP_REMOVED lines=11> */
.L_x_166:
[----:B------:R-:W-:Y:S05]  /*5b40*/  BSYNC B1 ;  /* 0x0000000000017941 */ /* 0x000fea0003800000 */
.L_x_165:
        /* <DEDUP_REMOVED lines=10> */
.L_x_168:
[----:B------:R-:W-:Y:S05]  /*5bf0*/  BSYNC B1 ;  /* 0x0000000000017941 */ /* 0x000fea0003800000 */
.L_x_167:
        /* <DEDUP_REMOVED lines=14> */
.L_x_170:
[----:B------:R-:W-:Y:S05]  /*5ce0*/  BSYNC B1 ;  /* 0x0000000000017941 */ /* 0x000fea0003800000 */
.L_x_169:
        /* <DEDUP_REMOVED lines=11> */
.L_x_172:
[----:B------:R-:W-:Y:S05]  /*5da0*/  BSYNC B1 ;  /* 0x0000000000017941 */ /* 0x000fea0003800000 */
.L_x_171:
        /* <DEDUP_REMOVED lines=11> */
.L_x_174:
[----:B------:R-:W-:Y:S05]  /*5e60*/  BSYNC B1 ;  /* 0x0000000000017941 */ /* 0x000fea0003800000 */
.L_x_173:
        /* <DEDUP_REMOVED lines=10> */
.L_x_176:
[----:B------:R-:W-:Y:S05]  /*5f10*/  BSYNC B1 ;  /* 0x0000000000017941 */ /* 0x000fea0003800000 */
.L_x_175:
        /* <DEDUP_REMOVED lines=14> */
.L_x_178:
[----:B------:R-:W-:Y:S05]  /*6000*/  BSYNC B1 ;  /* 0x0000000000017941 */ /* 0x000fea0003800000 */
.L_x_177:
        /* <DEDUP_REMOVED lines=11> */
.L_x_180:
[----:B------:R-:W-:Y:S05]  /*60c0*/  BSYNC B1 ;  /* 0x0000000000017941 */ /* 0x000fea0003800000 */
.L_x_179:
        /* <DEDUP_REMOVED lines=11> */
.L_x_182:
[----:B------:R-:W-:Y:S05]  /*6180*/  BSYNC B1 ;  /* 0x0000000000017941 */ /* 0x000fea0003800000 */
.L_x_181:
        /* <DEDUP_REMOVED lines=10> */
.L_x_184:
[----:B------:R-:W-:Y:S05]  /*6230*/  BSYNC B1 ;  /* 0x0000000000017941 */ /* 0x000fea0003800000 */
.L_x_183:
        /* <DEDUP_REMOVED lines=14> */
.L_x_186:
[----:B------:R-:W-:Y:S05]  /*6320*/  BSYNC B1 ;  /* 0x0000000000017941 */ /* 0x000fea0003800000 */
.L_x_185:
        /* <DEDUP_REMOVED lines=11> */
.L_x_188:
[----:B------:R-:W-:Y:S05]  /*63e0*/  BSYNC B1 ;  /* 0x0000000000017941 */ /* 0x000fea0003800000 */
.L_x_187:
        /* <DEDUP_REMOVED lines=11> */
.L_x_190:
[----:B------:R-:W-:Y:S05]  /*64a0*/  BSYNC B1 ;  /* 0x0000000000017941 */ /* 0x000fea0003800000 */
.L_x_189:
        /* <DEDUP_REMOVED lines=10> */
.L_x_192:
[----:B------:R-:W-:Y:S05]  /*6550*/  BSYNC B1 ;  /* 0x0000000000017941 */ /* 0x000fea0003800000 */
.L_x_191:
        /* <DEDUP_REMOVED lines=14> */
.L_x_194:
[----:B------:R-:W-:Y:S05]  /*6640*/  BSYNC B1 ;  /* 0x0000000000017941 */ /* 0x000fea0003800000 */
.L_x_193:
        /* <DEDUP_REMOVED lines=11> */
.L_x_196:
[----:B------:R-:W-:Y:S05]  /*6700*/  BSYNC B1 ;  /* 0x0000000000017941 */ /* 0x000fea0003800000 */
.L_x_195:
        /* <DEDUP_REMOVED lines=11> */
.L_x_198:
[----:B------:R-:W-:Y:S05]  /*67c0*/  BSYNC B1 ;  /* 0x0000000000017941 */ /* 0x000fea0003800000 */
.L_x_197:
        /* <DEDUP_REMOVED lines=10> */
.L_x_200:
[----:B------:R-:W-:Y:S05]  /*6870*/  BSYNC B1 ;  /* 0x0000000000017941 */ /* 0x000fea0003800000 */
.L_x_199:
        /* <DEDUP_REMOVED lines=14> */
.L_x_202:
[----:B------:R-:W-:Y:S05]  /*6960*/  BSYNC B1 ;  /* 0x0000000000017941 */ /* 0x000fea0003800000 */
.L_x_201:
        /* <DEDUP_REMOVED lines=11> */
.L_x_204:
[----:B------:R-:W-:Y:S05]  /*6a20*/  BSYNC B1 ;  /* 0x0000000000017941 */ /* 0x000fea0003800000 */
.L_x_203:
        /* <DEDUP_REMOVED lines=11> */
.L_x_206:
[----:B------:R-:W-:Y:S05]  /*6ae0*/  BSYNC B1 ;  /* 0x0000000000017941 */ /* 0x000fea0003800000 */
.L_x_205:
        /* <DEDUP_REMOVED lines=10> */
.L_x_208:
[----:B------:R-:W-:Y:S05]  /*6b90*/  BSYNC B1 ;  /* 0x0000000000017941 */ /* 0x000fea0003800000 */
.L_x_207:
        /* <DEDUP_REMOVED lines=14> */
.L_x_210:
[----:B------:R-:W-:Y:S05]  /*6c80*/  BSYNC B1 ;  /* 0x0000000000017941 */ /* 0x000fea0003800000 */
.L_x_209:
        /* <DEDUP_REMOVED lines=11> */
.L_x_212:
[----:B------:R-:W-:Y:S05]  /*6d40*/  BSYNC B1 ;  /* 0x0000000000017941 */ /* 0x000fea0003800000 */
.L_x_211:
        /* <DEDUP_REMOVED lines=11> */
.L_x_214:
[----:B------:R-:W-:Y:S05]  /*6e00*/  BSYNC B1 ;  /* 0x0000000000017941 */ /* 0x000fea0003800000 */
.L_x_213:
        /* <DEDUP_REMOVED lines=10> */
.L_x_216:
[----:B------:R-:W-:Y:S05]  /*6eb0*/  BSYNC B1 ;  /* 0x0000000000017941 */ /* 0x000fea0003800000 */
.L_x_215:
        /* <DEDUP_REMOVED lines=14> */
.L_x_218:
[----:B------:R-:W-:Y:S05]  /*6fa0*/  BSYNC B1 ;  /* 0x0000000000017941 */ /* 0x000fea0003800000 */
.L_x_217:
        /* <DEDUP_REMOVED lines=11> */
.L_x_220:
[----:B------:R-:W-:Y:S05]  /*7060*/  BSYNC B1 ;  /* 0x0000000000017941 */ /* 0x000fea0003800000 */
.L_x_219:
        /* <DEDUP_REMOVED lines=11> */
.L_x_222:
[----:B------:R-:W-:Y:S05]  /*7120*/  BSYNC B1 ;  /* 0x0000000000017941 */ /* 0x000fea0003800000 */
.L_x_221:
        /* <DEDUP_REMOVED lines=10> */
.L_x_224:
[----:B------:R-:W-:Y:S05]  /*71d0*/  BSYNC B1 ;  /* 0x0000000000017941 */ /* 0x000fea0003800000 */
.L_x_223:
        /* <DEDUP_REMOVED lines=14> */
.L_x_226:
[----:B------:R-:W-:Y:S05]  /*72c0*/  BSYNC B1 ;  /* 0x0000000000017941 */ /* 0x000fea0003800000 */
.L_x_225:
        /* <DEDUP_REMOVED lines=11> */
.L_x_228:
[----:B------:R-:W-:Y:S05]  /*7380*/  BSYNC B1 ;  /* 0x0000000000017941 */ /* 0x000fea0003800000 */
.L_x_227:
        /* <DEDUP_REMOVED lines=11> */
.L_x_230:
[----:B------:R-:W-:Y:S05]  /*7440*/  BSYNC B1 ;  /* 0x0000000000017941 */ /* 0x000fea0003800000 */
.L_x_229:
        /* <DEDUP_REMOVED lines=10> */
.L_x_232:
[----:B------:R-:W-:Y:S05]  /*74f0*/  BSYNC B1 ;  /* 0x0000000000017941 */ /* 0x000fea0003800000 */
.L_x_231:
        /* <DEDUP_REMOVED lines=14> */
.L_x_234:
[----:B------:R-:W-:Y:S05]  /*75e0*/  BSYNC B1 ;  /* 0x0000000000017941 */ /* 0x000fea0003800000 */
.L_x_233:
        /* <DEDUP_REMOVED lines=11> */
.L_x_236:
[----:B------:R-:W-:Y:S05]  /*76a0*/  BSYNC B1 ;  /* 0x0000000000017941 */ /* 0x000fea0003800000 */
.L_x_235:
        /* <DEDUP_REMOVED lines=11> */
.L_x_238:
[----:B------:R-:W-:Y:S05]  /*7760*/  BSYNC B1 ;  /* 0x0000000000017941 */ /* 0x000fea0003800000 */
.L_x_237:
        /* <DEDUP_REMOVED lines=10> */
.L_x_240:
[----:B------:R-:W-:Y:S05]  /*7810*/  BSYNC B1 ;  /* 0x0000000000017941 */ /* 0x000fea0003800000 */
.L_x_239:
        /* <DEDUP_REMOVED lines=14> */
.L_x_242:
[----:B------:R-:W-:Y:S05]  /*7900*/  BSYNC B1 ;  /* 0x0000000000017941 */ /* 0x000fea0003800000 */
.L_x_241:
        /* <DEDUP_REMOVED lines=11> */
.L_x_244:
[----:B------:R-:W-:Y:S05]  /*79c0*/  BSYNC B1 ;  /* 0x0000000000017941 */ /* 0x000fea0003800000 */
.L_x_243:
        /* <DEDUP_REMOVED lines=11> */
.L_x_246:
[----:B------:R-:W-:Y:S05]  /*7a80*/  BSYNC B1 ;  /* 0x0000000000017941 */ /* 0x000fea0003800000 */
.L_x_245:
        /* <DEDUP_REMOVED lines=10> */
.L_x_248:
[----:B------:R-:W-:Y:S05]  /*7b30*/  BSYNC B1 ;  /* 0x0000000000017941 */ /* 0x000fea0003800000 */
.L_x_247:
        /* <DEDUP_REMOVED lines=14> */
.L_x_250:
[----:B------:R-:W-:Y:S05]  /*7c20*/  BSYNC B1 ;  /* 0x0000000000017941 */ /* 0x000fea0003800000 */
.L_x_249:
        /* <DEDUP_REMOVED lines=11> */
.L_x_252:
[----:B------:R-:W-:Y:S05]  /*7ce0*/  BSYNC B1 ;  /* 0x0000000000017941 */ /* 0x000fea0003800000 */
.L_x_251:
        /* <DEDUP_REMOVED lines=11> */
.L_x_254:
[----:B------:R-:W-:Y:S05]  /*7da0*/  BSYNC B1 ;  /* 0x0000000000017941 */ /* 0x000fea0003800000 */
.L_x_253:
        /* <DEDUP_REMOVED lines=10> */
.L_x_256:
[----:B------:R-:W-:Y:S05]  /*7e50*/  BSYNC B1 ;  /* 0x0000000000017941 */ /* 0x000fea0003800000 */
.L_x_255:
        /* <DEDUP_REMOVED lines=14> */
.L_x_258:
[----:B------:R-:W-:Y:S05]  /*7f40*/  BSYNC B1 ;  /* 0x0000000000017941 */ /* 0x000fea0003800000 */
.L_x_257:
        /* <DEDUP_REMOVED lines=11> */
.L_x_260:
[----:B------:R-:W-:Y:S05]  /*8000*/  BSYNC B1 ;  /* 0x0000000000017941 */ /* 0x000fea0003800000 */
.L_x_259:
        /* <DEDUP_REMOVED lines=11> */
.L_x_262:
[----:B------:R-:W-:Y:S05]  /*80c0*/  BSYNC B1 ;  /* 0x0000000000017941 */ /* 0x000fea0003800000 */
.L_x_261:
        /* <DEDUP_REMOVED lines=10> */
.L_x_264:
[----:B------:R-:W-:Y:S05]  /*8170*/  BSYNC B1 ;  /* 0x0000000000017941 */ /* 0x000fea0003800000 */
.L_x_263:
        /* <DEDUP_REMOVED lines=14> */
.L_x_266:
[----:B------:R-:W-:Y:S05]  /*8260*/  BSYNC B1 ;  /* 0x0000000000017941 */ /* 0x000fea0003800000 */
.L_x_265:
[----:B-----5:R-:W-:Y:S01]  /*8270*/  FMUL R23, R167, R10 ;  /* 0x0000000aa7177220 */ /* 0x020fe20000400000 */
[----:B------:R-:W-:Y:S01]  /*8280*/  IMAD.X R37, R33, 0x1, R6, P6 ;  /* 0x0000000121257824 */ /* 0x000fe200030e0606 */
[----:B------:R-:W-:Y:S01]  /*8290*/  ISETP.GT.AND P2, PT, R166, RZ, P1 ;  /* 0x000000ffa600720c */ /* 0x000fe20000f44270 */
[----:B------:R-:W-:Y:S01]  /*82a0*/  BSSY B1, `(.L_x_267) ;  /* 0x0000007000017945 */ /* 0x000fe20003800000 */
[----:B------:R-:W-:Y:S01]  /*82b0*/  FFMA R23, R144, R11, R23 ;  /* 0x0000000b90177223 */ /* 0x000fe20000000017 */
[----:B------:R-:W-:-:S04]  /*82c0*/  IADD3 R40, P0, R24, UR10, RZ ;  /* 0x0000000a18287c10 */ /* 0x000fc8000ff1e0ff */
[----:B------:R0:W-:Y:S01]  /*82d0*/  @P5 STG.E desc[UR16][R36.64], R23 ;  /* 0x0000001724005986 */ /* 0x0001e2000c101910 */
[----:B------:R-:W-:-:S05]  /*82e0*/  IADD3.X R41, R25, UR11, RZ, P0, !PT ;  /* 0x0000000b19297c10 */ /* 0x000fca00087fe4ff */
[----:B------:R-:W-:Y:S05]  /*82f0*/  @!P2 BRA `(.L_x_268) ;  /* 0x000000000004a947 */ /* 0x000fea0003800000 */
[----:B------:R0:W5:Y:S02]  /*8300*/  LDG.E.LTC128B R167, desc[UR16][R40.64] ;  /* 0x0000001028a77981 */ /* 0x000164000c1e1920 */
.L_x_268:
[----:B------:R-:W-:Y:S05]  /*8310*/  BSYNC B1 ;  /* 0x0000000000017941 */ /* 0x000fea0003800000 */
.L_x_267:
[----:B0-----:R-:W-:Y:S01]  /*8320*/  IADD3 R28, P5, R34, R4, RZ ;  /* 0x00000004221c7210 */ /* 0x001fe20007fbe0ff */
[----:B-----5:R-:W-:Y:S01]  /*8330*/  FMUL R38, R167, R10 ;  /* 0x0000000aa7267220 */ /* 0x020fe20000400000 */
[----:B------:R-:W-:Y:S01]  /*8340*/  ISETP.GT.AND P4, PT, R166, 0x8, P4 ;  /* 0x00000008a600780c */ /* 0x000fe20002784270 */
[----:B------:R-:W-:Y:S01]  /*8350*/  BSSY B1, `(.L_x_269) ;  /* 0x000000a000017945 */ /* 0x000fe20003800000 */
[----:B------:R-:W-:Y:S01]  /*8360*/  IADD3 R26, P6, R26, UR8, RZ ;  /* 0x000000081a1a7c10 */ /* 0x000fe2000ffde0ff */
[----:B------:R-:W-:Y:S01]  /*8370*/  FFMA R145, R145, R11, R38 ;  /* 0x0000000b91917223 */ /* 0x000fe20000000026 */
[----:B------:R-:W-:Y:S01]  /*8380*/  IMAD.X R29, R35, 0x1, R6, P5 ;  /* 0x00000001231d7824 */ /* 0x000fe200028e0606 */
[----:B------:R-:W-:Y:S02]  /*8390*/  ISETP.GT.AND P0, PT, R5, 0xf8, PT ;  /* 0x000000f80500780c */ /* 0x000fe40003f04270 */
[----:B------:R-:W-:Y:S02]  /*83a0*/  IADD3 R38, P5, R32, R22, RZ ;  /* 0x0000001620267210 */ /* 0x000fe40007fbe0ff */
[----:B------:R0:W-:Y:S01]  /*83b0*/  @P2 STG.E desc[UR16][R28.64], R145 ;  /* 0x000000911c002986 */ /* 0x0001e2000c101910 */
[----:B------:R-:W-:-:S03]  /*83c0*/  IADD3.X R27, R27, UR9, RZ, P6, !PT ;  /* 0x000000091b1b7c10 */ /* 0x000fc6000b7fe4ff */
[----:B------:R-:W-:Y:S07]  /*83d0*/  @!P4 BRA `(.L_x_270) ;  /* 0x000000000004c947 */ /* 0x000fee0003800000 */
[----:B------:R0:W5:Y:S02]  /*83e0*/  LDG.E.LTC128B R167, desc[UR16][R26.64] ;  /* 0x000000101aa77981 */ /* 0x000164000c1e1920 */
.L_x_270:
[----:B------:R-:W-:Y:S05]  /*83f0*/  BSYNC B1 ;  /* 0x0000000000017941 */ /* 0x000fea0003800000 */
.L_x_269:
[----:B-----5:R-:W-:Y:S01]  /*8400*/  FMUL R23, R167, R10 ;  /* 0x0000000aa7177220 */ /* 0x020fe20000400000 */
[----:B------:R-:W-:Y:S01]  /*8410*/  IMAD.X R39, R33, 0x1, R21, P5 ;  /* 0x0000000121277824 */ /* 0x000fe200028e0615 */
[----:B------:R-:W-:Y:S01]  /*8420*/  ISETP.GT.AND P1, PT, R166, 0x8, P1 ;  /* 0x00000008a600780c */ /* 0x000fe20000f24270 */
[----:B------:R-:W-:Y:S01]  /*8430*/  BSSY B1, `(.L_x_271) ;  /* 0x0000008000017945 */ /* 0x000fe20003800000 */
[----:B------:R-:W-:Y:S01]  /*8440*/  FFMA R23, R146, R11, R23 ;  /* 0x0000000b92177223 */ /* 0x000fe20000000017 */
[----:B------:R-:W-:Y:S02]  /*8450*/  IADD3 R24, P5, R24, UR8, RZ ;  /* 0x0000000818187c10 */ /* 0x000fe4000ffbe0ff */
[----:B------:R-:W-:Y:S02]  /*8460*/  ISETP.GT.AND P2, PT, R5, 0xf9, PT ;  /* 0x000000f90500780c */ /* 0x000fe40003f44270 */
[----:B------:R0:W-:Y:S01]  /*8470*/  @P4 STG.E desc[UR16][R38.64], R23 ;  /* 0x0000001726004986 */ /* 0x0001e2000c101910 */
[----:B------:R-:W-:-:S05]  /*8480*/  IADD3.X R25, R25, UR9, RZ, P5, !PT ;  /* 0x0000000919197c10 */ /* 0x000fca000affe4ff */
[----:B------:R-:W-:Y:S05]  /*8490*/  @!P1 BRA `(.L_x_272) ;  /* 0x0000000000049947 */ /* 0x000fea0003800000 */
[----:B------:R0:W5:Y:S02]  /*84a0*/  LDG.E.LTC128B R167, desc[UR16][R24.64] ;  /* 0x0000001018a77981 */ /* 0x000164000c1e1920 */
.L_x_272:
[----:B------:R-:W-:Y:S05]  /*84b0*/  BSYNC B1 ;  /* 0x0000000000017941 */ /* 0x000fea0003800000 */
.L_x_271:
[----:B0-----:R-:W-:Y:S01]  /*84c0*/  IADD3 R24, P6, R34, R22, RZ ;  /* 0x0000001622187210 */ /* 0x001fe20007fde0ff */
[----:B-----5:R-:W-:Y:S01]  /*84d0*/  FMUL R32, R167, R10 ;  /* 0x0000000aa7207220 */ /* 0x020fe20000400000 */
[----:B------:R-:W-:Y:S01]  /*84e0*/  ISETP.GT.AND P4, PT, R166, RZ, P0 ;  /* 0x000000ffa600720c */ /* 0x000fe20000784270 */
[----:B------:R-:W-:Y:S01]  /*84f0*/  BSSY B1, `(.L_x_273) ;  /* 0x0000009000017945 */ /* 0x000fe20003800000 */
[----:B------:R-:W-:Y:S01]  /*8500*/  IADD3 R26, P5, R36, R4, RZ ;  /* 0x00000004241a7210 */ /* 0x000fe20007fbe0ff */
[----:B------:R-:W-:Y:S02]  /*8510*/  IMAD.X R25, R35, 0x1, R21, P6 ;  /* 0x0000000123197824 */ /* 0x000fe400030e0615 */
[----:B------:R-:W-:-:S05]  /*8520*/  FFMA R147, R147, R11, R32 ;  /* 0x0000000b93937223 */ /* 0x000fca0000000020 */
[----:B------:R0:W-:Y:S03]  /*8530*/  @P1 STG.E desc[UR16][R24.64], R147 ;  /* 0x0000009318001986 */ /* 0x0001e6000c101910 */
[----:B------:R-:W-:Y:S05]  /*8540*/  @!P4 BRA `(.L_x_274) ;  /* 0x00000000000cc947 */ /* 0x000fea0003800000 */
[----:B0-----:R-:W-:-:S04]  /*8550*/  IADD3 R24, P1, R30, UR10, RZ ;  /* 0x0000000a1e187c10 */ /* 0x001fc8000ff3e0ff */
[----:B------:R-:W-:-:S05]  /*8560*/  IADD3.X R25, R31, UR11, RZ, P1, !PT ;  /* 0x0000000b1f197c10 */ /* 0x000fca0008ffe4ff */
[----:B------:R0:W5:Y:S04]  /*8570*/  LDG.E.LTC128B R167, desc[UR16][R24.64] ;  /* 0x0000001018a77981 */ /* 0x000168000c1e1920 */
.L_x_274:
[----:B------:R-:W-:Y:S05]  /*8580*/  BSYNC B1 ;  /* 0x0000000000017941 */ /* 0x000fea0003800000 */
.L_x_273:
[----:B-----5:R-:W-:Y:S01]  /*8590*/  FMUL R5, R167, R10 ;  /* 0x0000000aa7057220 */ /* 0x020fe20000400000 */
[----:B------:R-:W-:Y:S01]  /*85a0*/  IMAD.X R27, R37, 0x1, R6, P5 ;  /* 0x00000001251b7824 */ /* 0x000fe200028e0606 */
[----:B------:R-:W-:Y:S01]  /*85b0*/  ISETP.GT.AND P1, PT, R166, RZ, P2 ;  /* 0x000000ffa600720c */ /* 0x000fe20001724270 */
[----:B------:R-:W-:Y:S01]  /*85c0*/  BSSY B1, `(.L_x_275) ;  /* 0x0000008000017945 */ /* 0x000fe20003800000 */
[----:B------:R-:W-:Y:S01]  /*85d0*/  FFMA R23, R148, R11, R5 ;  /* 0x0000000b94177223 */ /* 0x000fe20000000005 */
[----:B0-----:R-:W-:Y:S02]  /*85e0*/  IADD3 R24, P5, R28, R4, RZ ;  /* 0x000000041c187210 */ /* 0x001fe40007fbe0ff */
[----:B------:R-:W-:Y:S02]  /*85f0*/  IADD3 R4, P6, R40, UR10, RZ ;  /* 0x0000000a28047c10 */ /* 0x000fe4000ffde0ff */
[----:B------:R0:W-:Y:S02]  /*8600*/  @P4 STG.E desc[UR16][R26.64], R23 ;  /* 0x000000171a004986 */ /* 0x0001e4000c101910 */
[----:B------:R-:W-:-:S04]  /*8610*/  IADD3.X R5, R41, UR11, RZ, P6, !PT ;  /* 0x0000000b29057c10 */ /* 0x000fc8000b7fe4ff */
[----:B------:R-:W-:Y:S05]  /*8620*/  @!P1 BRA `(.L_x_276) ;  /* 0x0000000000049947 */ /* 0x000fea0003800000 */
[----:B------:R0:W5:Y:S02]  /*8630*/  LDG.E.LTC128B R167, desc[UR16][R4.64] ;  /* 0x0000001004a77981 */ /* 0x000164000c1e1920 */
.L_x_276:
[----:B------:R-:W-:Y:S05]  /*8640*/  BSYNC B1 ;  /* 0x0000000000017941 */ /* 0x000fea0003800000 */
.L_x_275:
[----:B0----5:R-:W-:Y:S01]  /*8650*/  FMUL R4, R167, R10 ;  /* 0x0000000aa7047220 */ /* 0x021fe20000400000 */
        /* <DEDUP_REMOVED lines=10> */
.L_x_278:
[----:B------:R-:W-:Y:S05]  /*8700*/  BSYNC B1 ;  /* 0x0000000000017941 */ /* 0x000fea0003800000 */
.L_x_277:
[----:B------:R-:W-:Y:S01]  /*8710*/  ISETP.GT.AND P2, PT, R166, 0x8, P2 ;  /* 0x00000008a600780c */ /* 0x000fe20001744270 */
[----:B0----5:R-:W-:Y:S01]  /*8720*/  FMUL R5, R167, R10 ;  /* 0x0000000aa7057220 */ /* 0x021fe20000400000 */
[----:B------:R-:W-:Y:S01]  /*8730*/  IMAD.X R27, R37, 0x1, R21, P5 ;  /* 0x00000001251b7824 */ /* 0x000fe200028e0615 */
[----:B------:R-:W-:Y:S02]  /*8740*/  BSSY B1, `(.L_x_279) ;  /* 0x0000007000017945 */ /* 0x000fe40003800000 */
[----:B------:R-:W-:-:S05]  /*8750*/  FFMA R23, R150, R11, R5 ;  /* 0x0000000b96177223 */ /* 0x000fca0000000005 */
[----:B------:R0:W-:Y:S01]  /*8760*/  @P0 STG.E desc[UR16][R26.64], R23 ;  /* 0x000000171a000986 */ /* 0x0001e2000c101910 */
[----:B------:R-:W-:-:S04]  /*8770*/  IADD3 R4, P0, R40, UR8, RZ ;  /* 0x0000000828047c10 */ /* 0x000fc8000ff1e0ff */
[----:B------:R-:W-:Y:S01]  /*8780*/  IADD3.X R5, R41, UR9, RZ, P0, !PT ;  /* 0x0000000929057c10 */ /* 0x000fe200087fe4ff */
[----:B------:R-:W-:Y:S08]  /*8790*/  @!P2 BRA `(.L_x_280) ;  /* 0x000000000004a947 */ /* 0x000ff00003800000 */
[----:B------:R0:W5:Y:S02]  /*87a0*/  LDG.E.LTC128B R167, desc[UR16][R4.64] ;  /* 0x0000001004a77981 */ /* 0x000164000c1e1920 */
.L_x_280:
[----:B------:R-:W-:Y:S05]  /*87b0*/  BSYNC B1 ;  /* 0x0000000000017941 */ /* 0x000fea0003800000 */
.L_x_279:
[----:B------:R-:W-:Y:S05]  /*87c0*/  @!P2 BRA `(.L_x_281) ;  /* 0x0000002c001ca947 */ /* 0x000fea0003800000 */
[----:B------:R-:W-:Y:S01]  /*87d0*/  IADD3 R22, P0, R28, R22, RZ ;  /* 0x000000161c167210 */ /* 0x000fe20007f1e0ff */
[----:B0----5:R-:W-:-:S04]  /*87e0*/  FMUL R4, R167, R10 ;  /* 0x0000000aa7047220 */ /* 0x021fc80000400000 */
[----:B------:R-:W-:Y:S02]  /*87f0*/  IMAD.X R23, R29, 0x1, R21, P0 ;  /* 0x000000011d177824 */ /* 0x000fe400000e0615 */
[----:B------:R-:W-:-:S05]  /*8800*/  FFMA R151, R151, R11, R4 ;  /* 0x0000000b97977223 */ /* 0x000fca0000000004 */
[----:B------:R0:W-:Y:S01]  /*8810*/  STG.E desc[UR16][R22.64], R151 ;  /* 0x0000009716007986 */ /* 0x0001e2000c101910 */
[----:B------:R-:W-:Y:S05]  /*8820*/  BRA `(.L_x_281) ;  /* 0x0000002c00047947 */ /* 0x000fea0003800000 */
.L_x_30:
[----:B------:R-:W-:Y:S01]  /*8830*/  ULDC.64 UR8, c[0x0][0x6c0] ;  /* 0x0001b00000087ab9 */ /* 0x000fe20000000a00 */
[----:B------:R-:W-:Y:S01]  /*8840*/  ISETP.GT.AND P2, PT, R5, 0x1, PT ;  /* 0x000000010500780c */ /* 0x000fe20003f44270 */
[-C--:B--2---:R-:W-:Y:S01]  /*8850*/  FMUL R21, R24, R11.reuse ;  /* 0x0000000b18157220 */ /* 0x084fe20000400000 */
[----:B------:R-:W-:Y:S01]  /*8860*/  LEA R152, P0, R172, UR8, 0x2 ;  /* 0x00000008ac987c11 */ /* 0x000fe2000f8010ff */
[-C--:B------:R-:W-:Y:S01]  /*8870*/  FMUL R155, R25, R11.reuse ;  /* 0x0000000b199b7220 */ /* 0x080fe20000400000 */
[----:B------:R-:W-:Y:S01]  /*8880*/  ISETP.GT.AND P1, PT, R166, 0x8, P1 ;  /* 0x00000008a600780c */ /* 0x000fe20000f24270 */
[----:B------:R-:W-:Y:S01]  /*8890*/  IMAD.SHL.U32 R6, R22, 0x20, RZ ;  /* 0x0000002016067824 */ /* 0x000fe200078e00ff */
[----:B------:R-:W-:Y:S01]  /*88a0*/  LEA.HI.X R153, R172, UR9, R163, 0x2, P0 ;  /* 0x00000009ac997c11 */ /* 0x000fe200080f14a3 */
[-C--:B------:R-:W-:Y:S01]  /*88b0*/  FMUL R157, R26, R11.reuse ;  /* 0x0000000b1a9d7220 */ /* 0x080fe20000400000 */
[----:B------:R-:W-:Y:S01]  /*88c0*/  ISETP.GT.AND P4, PT, R166, RZ, P2 ;  /* 0x000000ffa600720c */ /* 0x000fe20001784270 */
[-C--:B------:R-:W-:Y:S01]  /*88d0*/  FMUL R159, R27, R11.reuse ;  /* 0x0000000b1b9f7220 */ /* 0x080fe20000400000 */
[C-C-:B------:R-:W-:Y:S01]  /*88e0*/  SHF.L.U64.HI R4, R22.reuse, 0x5, R23.reuse ;  /* 0x0000000516047819 */ /* 0x140fe20000010217 */
[----:B------:R0:W-:Y:S01]  /*88f0*/  @P5 STG.E desc[UR16][R152.64], R21 ;  /* 0x0000001598005986 */ /* 0x0001e2000c101910 */
[-C--:B------:R-:W-:Y:S01]  /*8900*/  LEA R24, P5, R22, R152.reuse, 0x2 ;  /* 0x0000009816187211 */ /* 0x080fe200078a10ff */
[-C--:B------:R-:W-:Y:S01]  /*8910*/  FMUL R161, R28, R11.reuse ;  /* 0x0000000b1ca17220 */ /* 0x080fe20000400000 */
[----:B------:R-:W-:Y:S01]  /*8920*/  ISETP.GT.AND P0, PT, R5, 0x8, PT ;  /* 0x000000080500780c */ /* 0x000fe20003f04270 */
[----:B------:R-:W-:Y:S01]  /*8930*/  FMUL R37, R37, R11 ;  /* 0x0000000b25257220 */ /* 0x000fe20000400000 */
[----:B------:R-:W-:Y:S01]  /*8940*/  LEA.HI.X R25, R22, R153, R23, 0x2, P5 ;  /* 0x0000009916197211 */ /* 0x000fe200028f1417 */
[----:B------:R-:W-:Y:S01]  /*8950*/  @P1 IMAD.MOV.U32 R22, RZ, RZ, R152 ;  /* 0x000000ffff161224 */ /* 0x000fe200078e0098 */
[C---:B------:R-:W-:Y:S01]  /*8960*/  ISETP.GT.AND P2, PT, R166.reuse, 0x8, P2 ;  /* 0x00000008a600780c */ /* 0x040fe20001744270 */
[--C-:B------:R-:W-:Y:S01]  /*8970*/  @P1 IMAD.MOV.U32 R23, RZ, RZ, R153.reuse ;  /* 0x000000ffff171224 */ /* 0x100fe200078e0099 */
[----:B------:R-:W-:Y:S01]  /*8980*/  ISETP.GT.AND P5, PT, R166, RZ, P0 ;  /* 0x000000ffa600720c */ /* 0x000fe200007a4270 */
[----:B------:R1:W-:Y:S01]  /*8990*/  @P4 STG.E desc[UR16][R24.64], R155 ;  /* 0x0000009b18004986 */ /* 0x0003e2000c101910 */
[C---:B------:R-:W-:Y:S01]  /*89a0*/  IADD3 R26, P4, R6.reuse, R152, RZ ;  /* 0x00000098061a7210 */ /* 0x040fe20007f9e0ff */
[-C--:B------:R-:W-:Y:S01]  /*89b0*/  FMUL R39, R39, R11.reuse ;  /* 0x0000000b27277220 */ /* 0x080fe20000400000 */
[----:B------:R-:W-:Y:S01]  /*89c0*/  IADD3 R28, P6, R6, R24, RZ ;  /* 0x00000018061c7210 */ /* 0x000fe20007fde0ff */
[----:B------:R2:W-:Y:S01]  /*89d0*/  @P1 STG.E desc[UR16][R22.64+0x20], R157 ;  /* 0x0000209d16001986 */ /* 0x0005e2000c101910 */
[----:B------:R-:W-:Y:S01]  /*89e0*/  ISETP.GT.AND P1, PT, R5, 0x9, PT ;  /* 0x000000090500780c */ /* 0x000fe20003f24270 */
[----:B------:R-:W-:Y:S01]  /*89f0*/  IMAD.X R27, R4, 0x1, R153, P4 ;  /* 0x00000001041b7824 */ /* 0x000fe200020e0699 */
[C---:B------:R-:W-:Y:S01]  /*8a00*/  ISETP.GT.AND P0, PT, R166.reuse, 0x8, P0 ;  /* 0x00000008a600780c */ /* 0x040fe20000704270 */
[-C--:B------:R-:W-:Y:S01]  /*8a10*/  FMUL R41, R41, R11.reuse ;  /* 0x0000000b29297220 */ /* 0x080fe20000400000 */
[----:B------:R-:W-:Y:S01]  /*8a20*/  ISETP.GT.AND P4, PT, R166, RZ, P1 ;  /* 0x000000ffa600720c */ /* 0x000fe20000f84270 */
[----:B------:R3:W-:Y:S01]  /*8a30*/  @P2 STG.E desc[UR16][R24.64+0x20], R159 ;  /* 0x0000209f18002986 */ /* 0x0007e2000c101910 */
[----:B0-----:R-:W-:Y:S01]  /*8a40*/  IADD3 R21, P2, R6, 0x20, RZ ;  /* 0x0000002006157810 */ /* 0x001fe20007f5e0ff */
[-C--:B-1----:R-:W-:Y:S01]  /*8a50*/  FMUL R155, R30, R11.reuse ;  /* 0x0000000b1e9b7220 */ /* 0x082fe20000400000 */
[----:B------:R-:W-:Y:S01]  /*8a60*/  ISETP.GT.AND P1, PT, R166, 0x8, P1 ;  /* 0x00000008a600780c */ /* 0x000fe20000f24270 */
[----:B------:R-:W-:Y:S01]  /*8a70*/  @P5 STG.E desc[UR16][R26.64], R161 ;  /* 0x000000a11a005986 */ /* 0x000fe2000c101910 */
[----:B------:R-:W-:Y:S01]  /*8a80*/  IADD3 R152, P5, R21, R152, RZ ;  /* 0x0000009815987210 */ /* 0x000fe20007fbe0ff */
[----:B--2---:R-:W-:Y:S01]  /*8a90*/  FMUL R23, R29, R11 ;  /* 0x0000000b1d177220 */ /* 0x004fe20000400000 */
[----:B------:R-:W-:-:S02]  /*8aa0*/  IMAD.X R29, R4, 0x1, R25, P6 ;  /* 0x00000001041d7824 */ /* 0x000fc400030e0619 */
[-C--:B------:R-:W-:Y:S01]  /*8ab0*/  FMUL R157, R31, R11.reuse ;  /* 0x0000000b1f9d7220 */ /* 0x080fe20000400000 */
[----:B------:R-:W-:Y:S01]  /*8ac0*/  IMAD.X R22, RZ, RZ, R4, P2 ;  /* 0x000000ffff167224 */ /* 0x000fe200010e0604 */
[----:B------:R-:W-:Y:S01]  /*8ad0*/  ISETP.GT.AND P2, PT, R5, 0x10, PT ;  /* 0x000000100500780c */ /* 0x000fe20003f44270 */
[-C--:B------:R-:W-:Y:S01]  /*8ae0*/  FMUL R43, R43, R11.reuse ;  /* 0x0000000b2b2b7220 */ /* 0x080fe20000400000 */
[----:B------:R0:W-:Y:S01]  /*8af0*/  @P4 STG.E desc[UR16][R28.64], R23 ;  /* 0x000000171c004986 */ /* 0x0001e2000c101910 */
[----:B------:R-:W-:Y:S01]  /*8b00*/  IMAD.X R153, R22, 0x1, R153, P5 ;  /* 0x0000000116997824 */ /* 0x000fe200028e0699 */
[----:B---3--:R-:W-:Y:S01]  /*8b10*/  IADD3 R24, P4, R21, R24, RZ ;  /* 0x0000001815187210 */ /* 0x008fe20007f9e0ff */
[-C--:B------:R-:W-:Y:S01]  /*8b20*/  FMUL R159, R32, R11.reuse ;  /* 0x0000000b209f7220 */ /* 0x080fe20000400000 */
[----:B------:R-:W-:Y:S01]  /*8b30*/  ISETP.GT.AND P5, PT, R166, RZ, P2 ;  /* 0x000000ffa600720c */ /* 0x000fe200017a4270 */
[-C--:B------:R-:W-:Y:S01]  /*8b40*/  FMUL R45, R45, R11.reuse ;  /* 0x0000000b2d2d7220 */ /* 0x080fe20000400000 */
[----:B------:R1:W-:Y:S01]  /*8b50*/  @P0 STG.E desc[UR16][R152.64], R155 ;  /* 0x0000009b98000986 */ /* 0x0003e2000c101910 */
[----:B------:R-:W-:Y:S01]  /*8b60*/  ISETP.GT.AND P0, PT, R5, 0x11, PT ;  /* 0x000000110500780c */ /* 0x000fe20003f04270 */
[----:B------:R-:W-:Y:S01]  /*8b70*/  IMAD.X R25, R22, 0x1, R25, P4 ;  /* 0x0000000116197824 */ /* 0x000fe200020e0619 */
[----:B------:R-:W-:Y:S01]  /*8b80*/  IADD3 R30, P6, R6, R26, RZ ;  /* 0x0000001a061e7210 */ /* 0x000fe20007fde0ff */
[-C--:B------:R-:W-:Y:S01]  /*8b90*/  FMUL R47, R47, R11.reuse ;  /* 0x0000000b2f2f7220 */ /* 0x080fe20000400000 */
[----:B------:R-:W-:Y:S01]  /*8ba0*/  ISETP.GT.AND P4, PT, R166, RZ, P0 ;  /* 0x000000ffa600720c */ /* 0x000fe20000784270 */
[-C--:B0-----:R-:W-:Y:S01]  /*8bb0*/  FMUL R23, R33, R11.reuse ;  /* 0x0000000b21177220 */ /* 0x081fe20000400000 */
[----:B------:R0:W-:Y:S01]  /*8bc0*/  @P1 STG.E desc[UR16][R24.64], R157 ;  /* 0x0000009d18001986 */ /* 0x0001e2000c101910 */
[----:B------:R-:W-:Y:S01]  /*8bd0*/  IMAD.X R31, R4, 0x1, R27, P6 ;  /* 0x00000001041f7824 */ /* 0x000fe200030e061b */
[----:B------:R-:W-:Y:S01]  /*8be0*/  ISETP.GT.AND P1, PT, R166, 0x8, P2 ;  /* 0x00000008a600780c */ /* 0x000fe20001724270 */
[-C--:B------:R-:W-:Y:S01]  /*8bf0*/  FMUL R49, R49, R11.reuse ;  /* 0x0000000b31317220 */ /* 0x080fe20000400000 */
[----:B------:R-:W-:Y:S01]  /*8c00*/  IADD3 R32, P2, R6, R28, RZ ;  /* 0x0000001c06207210 */ /* 0x000fe20007f5e0ff */
[-C--:B-1----:R-:W-:Y:S01]  /*8c10*/  FMUL R153, R34, R11.reuse ;  /* 0x0000000b22997220 */ /* 0x082fe20000400000 */
[----:B------:R-:W-:Y:S01]  /*8c20*/  @P5 STG.E desc[UR16][R30.64], R159 ;  /* 0x0000009f1e005986 */ /* 0x000fe2000c101910 */
[----:B------:R-:W-:Y:S01]  /*8c30*/  IADD3 R26, P5, R21, R26, RZ ;  /* 0x0000001a151a7210 */ /* 0x000fe20007fbe0ff */
[-C--:B------:R-:W-:Y:S01]  /*8c40*/  FMUL R155, R35, R11.reuse ;  /* 0x0000000b239b7220 */ /* 0x080fe20000400000 */
[----:B------:R-:W-:Y:S01]  /*8c50*/  IMAD.X R33, R4, 0x1, R29, P2 ;  /* 0x0000000104217824 */ /* 0x000fe200010e061d */
[----:B------:R-:W-:Y:S01]  /*8c60*/  ISETP.GT.AND P0, PT, R166, 0x8, P0 ;  /* 0x00000008a600780c */ /* 0x000fe20000704270 */
[-C--:B------:R-:W-:Y:S01]  /*8c70*/  FMUL R51, R51, R11.reuse ;  /* 0x0000000b33337220 */ /* 0x080fe20000400000 */
[----:B------:R-:W-:Y:S01]  /*8c80*/  ISETP.GT.AND P2, PT, R5, 0x18, PT ;  /* 0x000000180500780c */ /* 0x000fe20003f44270 */
[----:B------:R-:W-:Y:S01]  /*8c90*/  IMAD.X R27, R22, 0x1, R27, P5 ;  /* 0x00000001161b7824 */ /* 0x000fe200028e061b */
[----:B------:R1:W-:Y:S01]  /*8ca0*/  @P4 STG.E desc[UR16][R32.64], R23 ;  /* 0x0000001720004986 */ /* 0x0003e2000c101910 */
[----:B0-----:R-:W-:Y:S01]  /*8cb0*/  IADD3 R24, P4, R21, R28, RZ ;  /* 0x0000001c15187210 */ /* 0x001fe20007f9e0ff */
[-C--:B------:R-:W-:Y:S01]  /*8cc0*/  FMUL R157, R36, R11.reuse ;  /* 0x0000000b249d7220 */ /* 0x080fe20000400000 */
[----:B------:R-:W-:Y:S01]  /*8cd0*/  ISETP.GT.AND P5, PT, R166, RZ, P2 ;  /* 0x000000ffa600720c */ /* 0x000fe200017a4270 */
[----:B------:R0:W-:Y:S01]  /*8ce0*/  @P1 STG.E desc[UR16][R26.64], R153 ;  /* 0x000000991a001986 */ /* 0x0001e2000c101910 */
[----:B------:R-:W-:Y:S01]  /*8cf0*/  ISETP.GT.AND P1, PT, R5, 0x19, PT ;  /* 0x000000190500780c */ /* 0x000fe20003f24270 */
[----:B------:R-:W-:Y:S01]  /*8d00*/  IMAD.X R25, R22, 0x1, R29, P4 ;  /* 0x0000000116197824 */ /* 0x000fe200020e061d */
[----:B------:R-:W-:Y:S01]  /*8d10*/  IADD3 R28, P6, R6, R30, RZ ;  /* 0x0000001e061c7210 */ /* 0x000fe20007fde0ff */
[-C--:B------:R-:W-:Y:S01]  /*8d20*/  FMUL R53, R53, R11.reuse ;  /* 0x0000000b35357220 */ /* 0x080fe20000400000 */
[----:B------:R-:W-:Y:S01]  /*8d30*/  ISETP.GT.AND P4, PT, R166, RZ, P1 ;  /* 0x000000ffa600720c */ /* 0x000fe20000f84270 */
[-C--:B------:R-:W-:Y:S01]  /*8d40*/  FMUL R55, R55, R11.reuse ;  /* 0x0000000b37377220 */ /* 0x080fe20000400000 */
[----:B------:R2:W-:Y:S01]  /*8d50*/  @P0 STG.E desc[UR16][R24.64], R155 ;  /* 0x0000009b18000986 */ /* 0x0005e2000c101910 */
[----:B------:R-:W-:Y:S01]  /*8d60*/  IMAD.X R29, R4, 0x1, R31, P6 ;  /* 0x00000001041d7824 */ /* 0x000fe200030e061f */
[----:B------:R-:W-:Y:S01]  /*8d70*/  ISETP.GT.AND P0, PT, R166, 0x8, P2 ;  /* 0x00000008a600780c */ /* 0x000fe20001704270 */
[-C--:B-1----:R-:W-:Y:S01]  /*8d80*/  FMUL R23, R38, R11.reuse ;  /* 0x0000000b26177220 */ /* 0x082fe20000400000 */
[----:B------:R-:W-:Y:S01]  /*8d90*/  IADD3 R34, P2, R6, R32, RZ ;  /* 0x0000002006227210 */ /* 0x000fe20007f5e0ff */
[-C--:B0-----:R-:W-:Y:S01]  /*8da0*/  FMUL R153, R40, R11.reuse ;  /* 0x0000000b28997220 */ /* 0x081fe20000400000 */
        /* <DEDUP_REMOVED lines=9> */
[----:B--2---:R-:W-:Y:S01]  /*8e40*/  IADD3 R24, P4, R21, R32, RZ ;  /* 0x0000002015187210 */ /* 0x004fe20007f9e0ff */
        /* <DEDUP_REMOVED lines=12> */
[-C--:B0-----:R-:W-:Y:S01]  /*8f10*/  FMUL R37, R44, R11.reuse ;  /* 0x0000000b2c257220 */ /* 0x081fe20000400000 */
        /* <DEDUP_REMOVED lines=10> */
[----:B------:R-:W-:Y:S01]  /*8fc0*/  @P4 STG.E desc[UR16][R32.64], R41 ;  /* 0x0000002920004986 */ /* 0x000fe2000c101910 */
        /* <DEDUP_REMOVED lines=13> */
[-C--:B------:R-:W-:Y:S01]  /*90a0*/  FMUL R77, R77, R11.reuse ;  /* 0x0000000b4d4d7220 */ /* 0x080fe20000400000 */
[----:B------:R-:W-:Y:S01]  /*90b0*/  IADD3 R34, P2, R6, R32, RZ ;  /* 0x0000002006227210 */ /* 0x000fe20007f5e0ff */
[-C--:B0-----:R-:W-:Y:S01]  /*90c0*/  FMUL R23, R46, R11.reuse ;  /* 0x0000000b2e177220 */ /* 0x081fe20000400000 */
[----:B------:R0:W-:Y:S01]  /*90d0*/  @P5 STG.E desc[UR16][R28.64], R37 ;  /* 0x000000251c005986 */ /* 0x0001e2000c101910 */
        /* <DEDUP_REMOVED lines=8> */
[----:B-1----:R-:W-:Y:S01]  /*9160*/  IADD3 R24, P4, R21, R32, RZ ;  /* 0x0000002015187210 */ /* 0x002fe20007f9e0ff */
[-C--:B------:R-:W-:Y:S01]  /*9170*/  FMUL R83, R83, R11.reuse ;  /* 0x0000000b53537220 */ /* 0x080fe20000400000 */
[----:B------:R-:W-:Y:S01]  /*9180*/  ISETP.GT.AND P5, PT, R166, RZ, P2 ;  /* 0x000000ffa600720c */ /* 0x000fe200017a4270 */
[----:B------:R1:W-:Y:S01]  /*9190*/  @P0 STG.E desc[UR16][R26.64], R23 ;  /* 0x000000171a000986 */ /* 0x0003e2000c101910 */
[----:B------:R-:W-:Y:S01]  /*91a0*/  ISETP.GT.AND P0, PT, R5, 0x31, PT ;  /* 0x000000310500780c */ /* 0x000fe20003f04270 */
[----:B------:R-:W-:Y:S01]  /*91b0*/  IMAD.X R25, R22, 0x1, R33, P4 ;  /* 0x0000000116197824 */ /* 0x000fe200020e0621 */
[----:B------:R-:W-:Y:S01]  /*91c0*/  IADD3 R30, P6, R6, R28, RZ ;  /* 0x0000001c061e7210 */ /* 0x000fe20007fde0ff */
[-C--:B0-----:R-:W-:Y:S01]  /*91d0*/  FMUL R37, R48, R11.reuse ;  /* 0x0000000b30257220 */ /* 0x081fe20000400000 */
[----:B------:R-:W-:Y:S01]  /*91e0*/  ISETP.GT.AND P4, PT, R166, RZ, P0 ;  /* 0x000000ffa600720c */ /* 0x000fe20000784270 */
[-C--:B------:R-:W-:Y:S01]  /*91f0*/  FMUL R85, R85, R11.reuse ;  /* 0x0000000b55557220 */ /* 0x080fe20000400000 */
[----:B------:R0:W-:Y:S01]  /*9200*/  @P1 STG.E desc[UR16][R24.64], R47 ;  /* 0x0000002f18001986 */ /* 0x0001e2000c101910 */
[----:B------:R-:W-:Y:S01]  /*9210*/  IMAD.X R31, R4, 0x1, R29, P6 ;  /* 0x00000001041f7824 */ /* 0x000fe200030e061d */
[----:B------:R-:W-:Y:S01]  /*9220*/  ISETP.GT.AND P1, PT, R166, 0x8, P2 ;  /* 0x00000008a600780c */ /* 0x000fe20001724270 */
[-C--:B------:R-:W-:Y:S01]  /*9230*/  FMUL R87, R87, R11.reuse ;  /* 0x0000000b57577220 */ /* 0x080fe20000400000 */
[----:B------:R-:W-:Y:S01]  /*9240*/  IADD3 R32, P2, R6, R34, RZ ;  /* 0x0000002206207210 */ /* 0x000fe20007f5e0ff */
[-C--:B-1----:R-:W-:Y:S01]  /*9250*/  FMUL R23, R50, R11.reuse ;  /* 0x0000000b32177220 */ /* 0x082fe20000400000 */
        /* <DEDUP_REMOVED lines=9> */
[----:B0-----:R-:W-:Y:S01]  /*92f0*/  IADD3 R24, P4, R21, R34, RZ ;  /* 0x0000002215187210 */ /* 0x001fe20007f9e0ff */
[-C--:B------:R-:W-:Y:S01]  /*9300*/  FMUL R93, R93, R11.reuse ;  /* 0x0000000b5d5d7220 */ /* 0x080fe20000400000 */
[----:B------:R-:W-:Y:S01]  /*9310*/  ISETP.GT.AND P5, PT, R166, RZ, P2 ;  /* 0x000000ffa600720c */ /* 0x000fe200017a4270 */
[----:B------:R0:W-:Y:S01]  /*9320*/  @P1 STG.E desc[UR16][R26.64], R23 ;  /* 0x000000171a001986 */ /* 0x0001e2000c101910 */
[----:B------:R-:W-:Y:S01]  /*9330*/  ISETP.GT.AND P1, PT, R5, 0x39, PT ;  /* 0x000000390500780c */ /* 0x000fe20003f24270 */
[----:B------:R-:W-:Y:S01]  /*9340*/  IMAD.X R25, R22, 0x1, R35, P4 ;  /* 0x0000000116197824 */ /* 0x000fe200020e0623 */
[----:B------:R-:W-:Y:S01]  /*9350*/  IADD3 R28, P6, R6, R30, RZ ;  /* 0x0000001e061c7210 */ /* 0x000fe20007fde0ff */
[-C--:B-1----:R-:W-:Y:S01]  /*9360*/  FMUL R37, R52, R11.reuse ;  /* 0x0000000b34257220 */ /* 0x082fe20000400000 */
        /* <DEDUP_REMOVED lines=87> */
[----:B------:R-:W-:Y:S01]  /*98e0*/  ISETP.GT.AND P2, PT, R5, 0x58, PT ;  /* 0x000000580500780c */ /* 0x000fe20003f44270 */
[-C--:B------:R-:W-:Y:S01]  /*98f0*/  FMUL R131, R131, R11.reuse ;  /* 0x0000000b83837220 */ /* 0x080fe20000400000 */
[----:B------:R-:W-:Y:S01]  /*9900*/  ISETP.GT.AND P0, PT, R166, 0x8, P0 ;  /* 0x00000008a600780c */ /* 0x000fe20000704270 */
[----:B------:R-:W-:Y:S01]  /*9910*/  IMAD.X R27, R22, 0x1, R29, P5 ;  /* 0x00000001161b7824 */ /* 0x000fe200028e061d */
[----:B------:R-:W-:Y:S01]  /*9920*/  @P4 STG.E desc[UR16][R32.64], R65 ;  /* 0x0000004120004986 */ /* 0x000fe2000c101910 */
[----:B------:R-:W-:Y:S01]  /*9930*/  ISETP.GT.AND P5, PT, R166, RZ, P2 ;  /* 0x000000ffa600720c */ /* 0x000fe200017a4270 */
[-C--:B------:R-:W-:Y:S01]  /*9940*/  FMUL R133, R133, R11.reuse ;  /* 0x0000000b85857220 */ /* 0x080fe20000400000 */
[----:B0-----:R-:W-:Y:S01]  /*9950*/  IADD3 R24, P4, R21, R34, RZ ;  /* 0x0000002215187210 */ /* 0x001fe20007f9e0ff */
[----:B------:R0:W-:Y:S01]  /*9960*/  @P1 STG.E desc[UR16][R26.64], R23 ;  /* 0x000000171a001986 */ /* 0x0001e2000c101910 */
[----:B------:R-:W-:Y:S01]  /*9970*/  IADD3 R28, P6, R6, R30, RZ ;  /* 0x0000001e061c7210 */ /* 0x000fe20007fde0ff */
[-C--:B-1----:R-:W-:Y:S01]  /*9980*/  FMUL R37, R68, R11.reuse ;  /* 0x0000000b44257220 */ /* 0x082fe20000400000 */
[----:B------:R-:W-:Y:S01]  /*9990*/  ISETP.GT.AND P1, PT, R5, 0x59, PT ;  /* 0x000000590500780c */ /* 0x000fe20003f24270 */
[----:B------:R-:W-:Y:S01]  /*99a0*/  IMAD.X R25, R22, 0x1, R35, P4 ;  /* 0x0000000116197824 */ /* 0x000fe200020e0623 */
[----:B------:R-:W-:Y:S01]  /*99b0*/  ISETP.GT.AND P2, PT, R166, 0x8, P2 ;  /* 0x00000008a600780c */ /* 0x000fe20001744270 */
[----:B------:R-:W-:Y:S01]  /*99c0*/  IMAD.X R29, R4, 0x1, R31, P6 ;  /* 0x00000001041d7824 */ /* 0x000fe200030e061f */
[----:B------:R-:W-:Y:S01]  /*99d0*/  ISETP.GT.AND P4, PT, R166, RZ, P1 ;  /* 0x000000ffa600720c */ /* 0x000fe20000f84270 */
[-C--:B------:R-:W-:Y:S01]  /*99e0*/  FMUL R135, R135, R11.reuse ;  /* 0x0000000b87877220 */ /* 0x080fe20000400000 */
[----:B------:R1:W-:Y:S01]  /*99f0*/  @P0 STG.E desc[UR16][R24.64], R67 ;  /* 0x0000004318000986 */ /* 0x0003e2000c101910 */
[----:B------:R-:W-:Y:S01]  /*9a00*/  IADD3 R34, P0, R6, R32, RZ ;  /* 0x0000002006227210 */ /* 0x000fe20007f1e0ff */
[-C--:B------:R-:W-:Y:S01]  /*9a10*/  FMUL R137, R137, R11.reuse ;  /* 0x0000000b89897220 */ /* 0x080fe20000400000 */
[----:B------:R-:W-:Y:S01]  /*9a20*/  ISETP.GT.AND P1, PT, R166, 0x8, P1 ;  /* 0x00000008a600780c */ /* 0x000fe20000f24270 */
[----:B------:R2:W-:Y:S01]  /*9a30*/  @P5 STG.E desc[UR16][R28.64], R37 ;  /* 0x000000251c005986 */ /* 0x0005e2000c101910 */
[----:B0-----:R-:W-:Y:S01]  /*9a40*/  IADD3 R26, P5, R21, R30, RZ ;  /* 0x0000001e151a7210 */ /* 0x001fe20007fbe0ff */
[----:B------:R-:W-:Y:S01]  /*9a50*/  IMAD.X R35, R4, 0x1, R33, P0 ;  /* 0x0000000104237824 */ /* 0x000fe200000e0621 */
[----:B------:R-:W-:Y:S01]  /*9a60*/  ISETP.GT.AND P0, PT, R5, 0x60, PT ;  /* 0x000000600500780c */ /* 0x000fe20003f04270 */
[-C--:B------:R-:W-:Y:S01]  /*9a70*/  FMUL R23, R70, R11.reuse ;  /* 0x0000000b46177220 */ /* 0x080fe20000400000 */
[----:B------:R-:W-:Y:S01]  /*9a80*/  IADD3 R30, P6, R6, R28, RZ ;  /* 0x0000001c061e7210 */ /* 0x000fe20007fde0ff */
[----:B------:R-:W-:Y:S01]  /*9a90*/  IMAD.X R27, R22, 0x1, R31, P5 ;  /* 0x00000001161b7824 */ /* 0x000fe200028e061f */
[----:B------:R-:W-:Y:S01]  /*9aa0*/  @P4 STG.E desc[UR16][R34.64], R69 ;  /* 0x0000004522004986 */ /* 0x000fe2000c101910 */
[----:B-1----:R-:W-:Y:S01]  /*9ab0*/  IADD3 R24, P5, R21, R32, RZ ;  /* 0x0000002015187210 */ /* 0x002fe20007fbe0ff */
[----:B------:R-:W-:Y:S01]  /*9ac0*/  FMUL R139, R139, R11 ;  /* 0x0000000b8b8b7220 */ /* 0x000fe20000400000 */
[----:B------:R-:W-:Y:S01]  /*9ad0*/  ISETP.GT.AND P4, PT, R166, RZ, P0 ;  /* 0x000000ffa600720c */ /* 0x000fe20000784270 */
[----:B------:R0:W-:Y:S01]  /*9ae0*/  @P2 STG.E desc[UR16][R26.64], R23 ;  /* 0x000000171a002986 */ /* 0x0001e2000c101910 */
[----:B------:R-:W-:Y:S01]  /*9af0*/  ISETP.GT.AND P2, PT, R5, 0x61, PT ;  /* 0x000000610500780c */ /* 0x000fe20003f44270 */
[----:B------:R-:W-:-:S02]  /*9b00*/  IMAD.X R25, R22, 0x1, R33, P5 ;  /* 0x0000000116197824 */ /* 0x000fc400028e0621 */
[-C--:B--2---:R-:W-:Y:S01]  /*9b10*/  FMUL R37, R72, R11.reuse ;  /* 0x0000000b48257220 */ /* 0x084fe20000400000 */
[----:B------:R-:W-:Y:S01]  /*9b20*/  IMAD.X R31, R4, 0x1, R29, P6 ;  /* 0x00000001041f7824 */ /* 0x000fe200030e061d */
[----:B------:R-:W-:Y:S01]  /*9b30*/  ISETP.GT.AND P5, PT, R166, RZ, P2 ;  /* 0x000000ffa600720c */ /* 0x000fe200017a4270 */
[-C--:B------:R-:W-:Y:S01]  /*9b40*/  FMUL R141, R141, R11.reuse ;  /* 0x0000000b8d8d7220 */ /* 0x080fe20000400000 */
[----:B------:R1:W-:Y:S01]  /*9b50*/  @P1 STG.E desc[UR16][R24.64], R71 ;  /* 0x0000004718001986 */ /* 0x0003e2000c101910 */
[----:B------:R-:W-:Y:S01]  /*9b60*/  IADD3 R32, P1, R6, R34, RZ ;  /* 0x0000002206207210 */ /* 0x000fe20007f3e0ff */
[-C--:B------:R-:W-:Y:S01]  /*9b70*/  FMUL R143, R143, R11.reuse ;  /* 0x0000000b8f8f7220 */ /* 0x080fe20000400000 */
[----:B------:R-:W-:Y:S01]  /*9b80*/  ISETP.GT.AND P0, PT, R166, 0x8, P0 ;  /* 0x00000008a600780c */ /* 0x000fe20000704270 */
[-C--:B------:R-:W-:Y:S01]  /*9b90*/  FMUL R145, R145, R11.reuse ;  /* 0x0000000b91917220 */ /* 0x080fe20000400000 */
[----:B------:R2:W-:Y:S01]  /*9ba0*/  @P4 STG.E desc[UR16][R30.64], R37 ;  /* 0x000000251e004986 */ /* 0x0005e2000c101910 */
[----:B0-----:R-:W-:Y:S01]  /*9bb0*/  IADD3 R26, P4, R21, R28, RZ ;  /* 0x0000001c151a7210 */ /* 0x001fe20007f9e0ff */
[----:B------:R-:W-:Y:S01]  /*9bc0*/  IMAD.X R33, R4, 0x1, R35, P1 ;  /* 0x0000000104217824 */ /* 0x000fe200008e0623 */
[----:B------:R-:W-:Y:S01]  /*9bd0*/  ISETP.GT.AND P1, PT, R5, 0x68, PT ;  /* 0x000000680500780c */ /* 0x000fe20003f24270 */
[-C--:B------:R-:W-:Y:S01]  /*9be0*/  FMUL R23, R74, R11.reuse ;  /* 0x0000000b4a177220 */ /* 0x080fe20000400000 */
[----:B------:R-:W-:Y:S01]  /*9bf0*/  ISETP.GT.AND P2, PT, R166, 0x8, P2 ;  /* 0x00000008a600780c */ /* 0x000fe20001744270 */
        /* <DEDUP_REMOVED lines=9> */
[-C--:B--2---:R-:W-:Y:S01]  /*9c90*/  FMUL R37, R76, R11.reuse ;  /* 0x0000000b4c257220 */ /* 0x084fe20000400000 */
[----:B------:R-:W-:Y:S01]  /*9ca0*/  ISETP.GT.AND P5, PT, R166, RZ, P0 ;  /* 0x000000ffa600720c */ /* 0x000fe200007a4270 */
[-C--:B------:R-:W-:Y:S01]  /*9cb0*/  FMUL R149, R149, R11.reuse ;  /* 0x0000000b95957220 */ /* 0x080fe20000400000 */
[----:B------:R1:W-:Y:S01]  /*9cc0*/  @P2 STG.E desc[UR16][R24.64], R75 ;  /* 0x0000004b18002986 */ /* 0x0003e2000c101910 */
[----:B------:R-:W-:Y:S01]  /*9cd0*/  IMAD.X R29, R4, 0x1, R31, P6 ;  /* 0x00000001041d7824 */ /* 0x000fe200030e061f */
[----:B------:R-:W-:Y:S01]  /*9ce0*/  IADD3 R34, P2, R6, R32, RZ ;  /* 0x0000002006227210 */ /* 0x000fe20007f5e0ff */
[-C--:B------:R-:W-:Y:S01]  /*9cf0*/  FMUL R151, R151, R11.reuse ;  /* 0x0000000b97977220 */ /* 0x080fe20000400000 */
[----:B------:R-:W-:Y:S01]  /*9d00*/  ISETP.GT.AND P1, PT, R166, 0x8, P1 ;  /* 0x00000008a600780c */ /* 0x000fe20000f24270 */
[----:B0-----:R-:W-:Y:S01]  /*9d10*/  FMUL R23, R78, R11 ;  /* 0x0000000b4e177220 */ /* 0x001fe20000400000 */
[----:B------:R0:W-:Y:S01]  /*9d20*/  @P4 STG.E desc[UR16][R28.64], R37 ;  /* 0x000000251c004986 */ /* 0x0001e2000c101910 */
[----:B------:R-:W-:Y:S01]  /*9d30*/  IADD3 R26, P4, R21, R30, RZ ;  /* 0x0000001e151a7210 */ /* 0x000fe20007f9e0ff */
[----:B------:R-:W-:Y:S01]  /*9d40*/  IMAD.X R35, R4, 0x1, R33, P2 ;  /* 0x0000000104237824 */ /* 0x000fe200010e0621 */
[----:B------:R-:W-:-:S02]  /*9d50*/  ISETP.GT.AND P2, PT, R5, 0x70, PT ;  /* 0x000000700500780c */ /* 0x000fc40003f44270 */
[----:B------:R-:W-:Y:S01]  /*9d60*/  ISETP.GT.AND P0, PT, R166, 0x8, P0 ;  /* 0x00000008a600780c */ /* 0x000fe20000704270 */
[----:B------:R-:W-:Y:S01]  /*9d70*/  IMAD.X R27, R22, 0x1, R31, P4 ;  /* 0x00000001161b7824 */ /* 0x000fe200020e061f */
[----:B------:R-:W-:Y:S01]  /*9d80*/  @P5 STG.E desc[UR16][R34.64], R77 ;  /* 0x0000004d22005986 */ /* 0x000fe2000c101910 */
[----:B-1----:R-:W-:Y:S02]  /*9d90*/  IADD3 R24, P5, R21, R32, RZ ;  /* 0x0000002015187210 */ /* 0x002fe40007fbe0ff */
[----:B------:R-:W-:Y:S01]  /*9da0*/  ISETP.GT.AND P4, PT, R166, RZ, P2 ;  /* 0x000000ffa600720c */ /* 0x000fe20001784270 */
[----:B------:R1:W-:Y:S01]  /*9db0*/  @P1 STG.E desc[UR16][R26.64], R23 ;  /* 0x000000171a001986 */ /* 0x0003e2000c101910 */
[----:B------:R-:W-:Y:S01]  /*9dc0*/  ISETP.GT.AND P1, PT, R5, 0x71, PT ;  /* 0x000000710500780c */ /* 0x000fe20003f24270 */
[----:B------:R-:W-:Y:S01]  /*9dd0*/  IMAD.X R25, R22, 0x1, R33, P5 ;  /* 0x0000000116197824 */ /* 0x000fe200028e0621 */
[----:B------:R-:W-:Y:S01]  /*9de0*/  IADD3 R30, P6, R6, R28, RZ ;  /* 0x0000001c061e7210 */ /* 0x000fe20007fde0ff */
[----:B0-----:R-:W-:Y:S01]  /*9df0*/  FMUL R37, R80, R11 ;  /* 0x0000000b50257220 */ /* 0x001fe20000400000 */
[----:B------:R-:W-:-:S02]  /*9e00*/  ISETP.GT.AND P5, PT, R166, RZ, P1 ;  /* 0x000000ffa600720c */ /* 0x000fc40000fa4270 */
[----:B------:R0:W-:Y:S01]  /*9e10*/  @P0 STG.E desc[UR16][R24.64], R79 ;  /* 0x0000004f18000986 */ /* 0x0001e2000c101910 */
[----:B------:R-:W-:Y:S01]  /*9e20*/  IMAD.X R31, R4, 0x1, R29, P6 ;  /* 0x00000001041f7824 */ /* 0x000fe200030e061d */
[----:B------:R-:W-:Y:S02]  /*9e30*/  IADD3 R32, P0, R6, R34, RZ ;  /* 0x0000002206207210 */ /* 0x000fe40007f1e0ff */
[----:B------:R-:W-:Y:S01]  /*9e40*/  ISETP.GT.AND P2, PT, R166, 0x8, P2 ;  /* 0x00000008a600780c */ /* 0x000fe20001744270 */
[----:B-1----:R-:W-:Y:S01]  /*9e50*/  FMUL R23, R82, R11 ;  /* 0x0000000b52177220 */ /* 0x002fe20000400000 */
[----:B------:R1:W-:Y:S01]  /*9e60*/  @P4 STG.E desc[UR16][R30.64], R37 ;  /* 0x000000251e004986 */ /* 0x0003e2000c101910 */
[----:B------:R-:W-:Y:S01]  /*9e70*/  IADD3 R26, P4, R21, R28, RZ ;  /* 0x0000001c151a7210 */ /* 0x000fe20007f9e0ff */
[----:B------:R-:W-:Y:S01]  /*9e80*/  IMAD.X R33, R4, 0x1, R35, P0 ;  /* 0x0000000104217824 */ /* 0x000fe200000e0623 */
[----:B------:R-:W-:Y:S02]  /*9e90*/  ISETP.GT.AND P0, PT, R5, 0x78, PT ;  /* 0x000000780500780c */ /* 0x000fe40003f04270 */
[----:B------:R-:W-:Y:S01]  /*9ea0*/  ISETP.GT.AND P1, PT, R166, 0x8, P1 ;  /* 0x00000008a600780c */ /* 0x000fe20000f24270 */
[----:B------:R-:W-:Y:S01]  /*9eb0*/  IMAD.X R27, R22, 0x1, R29, P4 ;  /* 0x00000001161b7824 */ /* 0x000fe200020e061d */
[----:B------:R-:W-:Y:S01]  /*9ec0*/  @P5 STG.E desc[UR16][R32.64], R81 ;  /* 0x0000005120005986 */ /* 0x000fe2000c101910 */
[----:B0-----:R-:W-:-:S02]  /*9ed0*/  IADD3 R24, P5, R21, R34, RZ ;  /* 0x0000002215187210 */ /* 0x001fc40007fbe0ff */
[----:B------:R-:W-:Y:S01]  /*9ee0*/  ISETP.GT.AND P4, PT, R166, RZ, P0 ;  /* 0x000000ffa600720c */ /* 0x000fe20000784270 */
[----:B------:R0:W-:Y:S01]  /*9ef0*/  @P2 STG.E desc[UR16][R26.64], R23 ;  /* 0x000000171a002986 */ /* 0x0001e2000c101910 */
[----:B------:R-:W-:Y:S01]  /*9f00*/  ISETP.GT.AND P2, PT, R5, 0x79, PT ;  /* 0x000000790500780c */ /* 0x000fe20003f44270 */
[----:B------:R-:W-:Y:S01]  /*9f10*/  IMAD.X R25, R22, 0x1, R35, P5 ;  /* 0x0000000116197824 */ /* 0x000fe200028e0623 */
[----:B------:R-:W-:Y:S01]  /*9f20*/  IADD3 R28, P6, R6, R30, RZ ;  /* 0x0000001e061c7210 */ /* 0x000fe20007fde0ff */
[----:B-1----:R-:W-:Y:S01]  /*9f30*/  FMUL R37, R84, R11 ;  /* 0x0000000b54257220 */ /* 0x002fe20000400000 */
[----:B------:R-:W-:Y:S02]  /*9f40*/  ISETP.GT.AND P5, PT, R166, RZ, P2 ;  /* 0x000000ffa600720c */ /* 0x000fe400017a4270 */
[----:B------:R1:W-:Y:S01]  /*9f50*/  @P1 STG.E desc[UR16][R24.64], R83 ;  /* 0x0000005318001986 */ /* 0x0003e2000c101910 */
[----:B------:R-:W-:Y:S01]  /*9f60*/  IMAD.X R29, R4, 0x1, R31, P6 ;  /* 0x00000001041d7824 */ /* 0x000fe200030e061f */
[----:B------:R-:W-:-:S02]  /*9f70*/  IADD3 R34, P1, R6, R32, RZ ;  /* 0x0000002006227210 */ /* 0x000fc40007f3e0ff */
[----:B------:R-:W-:Y:S01]  /*9f80*/  ISETP.GT.AND P0, PT, R166, 0x8, P0 ;  /* 0x00000008a600780c */ /* 0x000fe20000704270 */
[----:B0-----:R-:W-:Y:S01]  /*9f90*/  FMUL R23, R86, R11 ;  /* 0x0000000b56177220 */ /* 0x001fe20000400000 */
[----:B------:R0:W-:Y:S01]  /*9fa0*/  @P4 STG.E desc[UR16][R28.64], R37 ;  /* 0x000000251c004986 */ /* 0x0001e2000c101910 */
[----:B------:R-:W-:Y:S01]  /*9fb0*/  IADD3 R26, P4, R21, R30, RZ ;  /* 0x0000001e151a7210 */ /* 0x000fe20007f9e0ff */
[----:B------:R-:W-:Y:S01]  /*9fc0*/  IMAD.X R35, R4, 0x1, R33, P1 ;  /* 0x0000000104237824 */ /* 0x000fe200008e0621 */
[----:B------:R-:W-:Y:S02]  /*9fd0*/  ISETP.GT.AND P1, PT, R5, 0x80, PT ;  /* 0x000000800500780c */ /* 0x000fe40003f24270 */
[----:B------:R-:W-:Y:S01]  /*9fe0*/  ISETP.GT.AND P2, PT, R166, 0x8, P2 ;  /* 0x00000008a600780c */ /* 0x000fe20001744270 */
[----:B------:R-:W-:Y:S01]  /*9ff0*/  IMAD.X R27, R22, 0x1, R31, P4 ;  /* 0x00000001161b7824 */ /* 0x000fe200020e061f */
[----:B------:R-:W-:Y:S01]  /*a000*/  @P5 STG.E desc[UR16][R34.64], R85 ;  /* 0x0000005522005986 */ /* 0x000fe2000c101910 */
[----:B-1----:R-:W-:-:S02]  /*a010*/  IADD3 R24, P5, R21, R32, RZ ;  /* 0x0000002015187210 */ /* 0x002fc40007fbe0ff */
[----:B------:R-:W-:Y:S01]  /*a020*/  ISETP.GT.AND P4, PT, R166, RZ, P1 ;  /* 0x000000ffa600720c */ /* 0x000fe20000f84270 */
[----:B------:R1:W-:Y:S01]  /*a030*/  @P0 STG.E desc[UR16][R26.64], R23 ;  /* 0x000000171a000986 */ /* 0x0003e2000c101910 */
[----:B------:R-:W-:Y:S01]  /*a040*/  ISETP.GT.AND P0, PT, R5, 0x81, PT ;  /* 0x000000810500780c */ /* 0x000fe20003f04270 */
[----:B------:R-:W-:Y:S01]  /*a050*/  IMAD.X R25, R22, 0x1, R33, P5 ;  /* 0x0000000116197824 */ /* 0x000fe200028e0621 */
[----:B------:R-:W-:Y:S01]  /*a060*/  IADD3 R30, P6, R6, R28, RZ ;  /* 0x0000001c061e7210 */ /* 0x000fe20007fde0ff */
[----:B0-----:R-:W-:Y:S01]  /*a070*/  FMUL R37, R88, R11 ;  /* 0x0000000b58257220 */ /* 0x001fe20000400000 */
[----:B------:R-:W-:Y:S02]  /*a080*/  ISETP.GT.AND P5, PT, R166, RZ, P0 ;  /* 0x000000ffa600720c */ /* 0x000fe400007a4270 */
[----:B------:R0:W-:Y:S01]  /*a090*/  @P2 STG.E desc[UR16][R24.64], R87 ;  /* 0x0000005718002986 */ /* 0x0001e2000c101910 */
[----:B------:R-:W-:Y:S01]  /*a0a0*/  IMAD.X R31, R4, 0x1, R29, P6 ;  /* 0x00000001041f7824 */ /* 0x000fe200030e061d */
[----:B------:R-:W-:-:S02]  /*a0b0*/  IADD3 R32, P2, R6, R34, RZ ;  /* 0x0000002206207210 */ /* 0x000fc40007f5e0ff */
        /* <DEDUP_REMOVED lines=249> */
[----:B------:R-:W-:-:S02]  /*b050*/  ISETP.GT.AND P4, PT, R166, RZ, P2 ;  /* 0x000000ffa600720c */ /* 0x000fc40001784270 */
        /* <DEDUP_REMOVED lines=8> */
[----:B------:R-:W-:Y:S02]  /*b0e0*/  ISETP.GT.AND P5, PT, R166, RZ, P1 ;  /* 0x000000ffa600720c */ /* 0x000fe40000fa4270 */
[----:B------:R1:W-:Y:S01]  /*b0f0*/  @P0 STG.E desc[UR16][R24.64], R139 ;  /* 0x0000008b18000986 */ /* 0x0003e2000c101910 */
[----:B------:R-:W-:Y:S01]  /*b100*/  IADD3 R34, P0, R6, R32, RZ ;  /* 0x0000002006227210 */ /* 0x000fe20007f1e0ff */
[----:B0-----:R-:W-:-:S02]  /*b110*/  FMUL R23, R142, R11 ;  /* 0x0000000b8e177220 */ /* 0x001fc40000400000 */
[----:B------:R0:W-:Y:S01]  /*b120*/  @P4 STG.E desc[UR16][R28.64], R37 ;  /* 0x000000251c004986 */ /* 0x0001e2000c101910 */
[----:B------:R-:W-:Y:S01]  /*b130*/  IADD3 R26, P4, R21, R30, RZ ;  /* 0x0000001e151a7210 */ /* 0x000fe20007f9e0ff */
[----:B------:R-:W-:Y:S01]  /*b140*/  IMAD.X R35, R4, 0x1, R33, P0 ;  /* 0x0000000104237824 */ /* 0x000fe200000e0621 */
[----:B------:R-:W-:Y:S02]  /*b150*/  ISETP.GT.AND P0, PT, R5, 0xf0, PT ;  /* 0x000000f00500780c */ /* 0x000fe40003f04270 */
        /* <DEDUP_REMOVED lines=13> */
[----:B------:R-:W-:Y:S02]  /*b230*/  ISETP.GT.AND P6, PT, R166, 0x8, P0 ;  /* 0x00000008a600780c */ /* 0x000fe400007c4270 */
[----:B------:R-:W-:Y:S01]  /*b240*/  IADD3 R32, P0, R6, R34, RZ ;  /* 0x0000002206207210 */ /* 0x000fe20007f1e0ff */
[----:B-1----:R-:W-:Y:S01]  /*b250*/  FMUL R23, R146, R11 ;  /* 0x0000000b92177220 */ /* 0x002fe20000400000 */
[----:B------:R1:W-:Y:S01]  /*b260*/  @P4 STG.E desc[UR16][R30.64], R37 ;  /* 0x000000251e004986 */ /* 0x0003e2000c101910 */
[----:B------:R-:W-:Y:S02]  /*b270*/  IADD3 R26, P1, R21, R28, RZ ;  /* 0x0000001c151a7210 */ /* 0x000fe40007f3e0ff */
[----:B------:R-:W-:Y:S01]  /*b280*/  IMAD.X R33, R4, 0x1, R35, P0 ;  /* 0x0000000104217824 */ /* 0x000fe200000e0623 */
[----:B------:R-:W-:-:S02]  /*b290*/  ISETP.GT.AND P0, PT, R5, 0xf8, PT ;  /* 0x000000f80500780c */ /* 0x000fc40003f04270 */
[C---:B0-----:R-:W-:Y:S01]  /*b2a0*/  IADD3 R24, P4, R21.reuse, R34, RZ ;  /* 0x0000002215187210 */ /* 0x041fe20007f9e0ff */
[----:B------:R-:W-:Y:S01]  /*b2b0*/  IMAD.X R27, R22, 0x1, R29, P1 ;  /* 0x00000001161b7824 */ /* 0x000fe200008e061d */
[----:B------:R-:W-:Y:S01]  /*b2c0*/  @P5 STG.E desc[UR16][R32.64], R145 ;  /* 0x0000009120005986 */ /* 0x000fe2000c101910 */
[-C--:B------:R-:W-:Y:S02]  /*b2d0*/  IADD3 R28, P5, R6, R30.reuse, RZ ;  /* 0x0000001e061c7210 */ /* 0x080fe40007fbe0ff */
[----:B------:R-:W-:Y:S01]  /*b2e0*/  IMAD.X R25, R22, 0x1, R35, P4 ;  /* 0x0000000116197824 */ /* 0x000fe200020e0623 */
[----:B------:R-:W-:Y:S01]  /*b2f0*/  IADD3 R34, P4, R21, R30, RZ ;  /* 0x0000001e15227210 */ /* 0x000fe20007f9e0ff */
[----:B------:R0:W-:Y:S01]  /*b300*/  @P6 STG.E desc[UR16][R26.64], R23 ;  /* 0x000000171a006986 */ /* 0x0001e2000c101910 */
[----:B------:R-:W-:Y:S01]  /*b310*/  ISETP.GT.AND P1, PT, R5, 0xf9, PT ;  /* 0x000000f90500780c */ /* 0x000fe20003f24270 */
[--C-:B------:R-:W-:Y:S01]  /*b320*/  IMAD.X R29, R4, 0x1, R31.reuse, P5 ;  /* 0x00000001041d7824 */ /* 0x100fe200028e061f */
[----:B------:R-:W-:Y:S01]  /*b330*/  ISETP.GT.AND P2, PT, R166, 0x8, P2 ;  /* 0x00000008a600780c */ /* 0x000fe20001744270 */
[----:B------:R-:W-:Y:S01]  /*b340*/  IMAD.X R35, R22, 0x1, R31, P4 ;  /* 0x0000000116237824 */ /* 0x000fe200020e061f */
[----:B------:R-:W-:-:S02]  /*b350*/  ISETP.GT.AND P6, PT, R166, RZ, P0 ;  /* 0x000000ffa600720c */ /* 0x000fc400007c4270 */
[-C--:B-1----:R-:W-:Y:S02]  /*b360*/  IADD3 R30, P5, R6, R32.reuse, RZ ;  /* 0x00000020061e7210 */ /* 0x082fe40007fbe0ff */
[C---:B------:R-:W-:Y:S02]  /*b370*/  ISETP.GT.AND P4, PT, R166.reuse, RZ, P1 ;  /* 0x000000ffa600720c */ /* 0x040fe40000f84270 */
[----:B------:R-:W-:Y:S01]  /*b380*/  ISETP.GT.AND P0, PT, R166, 0x8, P0 ;  /* 0x00000008a600780c */ /* 0x000fe20000704270 */
[--C-:B------:R-:W-:Y:S01]  /*b390*/  IMAD.X R31, R4, 0x1, R33.reuse, P5 ;  /* 0x00000001041f7824 */ /* 0x100fe200028e0621 */
[----:B------:R-:W-:Y:S01]  /*b3a0*/  ISETP.GT.AND P1, PT, R166, 0x8, P1 ;  /* 0x00000008a600780c */ /* 0x000fe20000f24270 */
[-C--:B0-----:R-:W-:Y:S01]  /*b3b0*/  FMUL R23, R150, R11.reuse ;  /* 0x0000000b96177220 */ /* 0x081fe20000400000 */
[----:B------:R-:W-:Y:S01]  /*b3c0*/  IADD3 R4, P5, R21, R32, RZ ;  /* 0x0000002015047210 */ /* 0x000fe20007fbe0ff */
[----:B------:R-:W-:Y:S01]  /*b3d0*/  FMUL R21, R148, R11 ;  /* 0x0000000b94157220 */ /* 0x000fe20000400000 */
[----:B------:R0:W-:Y:S03]  /*b3e0*/  @P2 STG.E desc[UR16][R24.64], R147 ;  /* 0x0000009318002986 */ /* 0x0001e6000c101910 */
[----:B------:R-:W-:Y:S01]  /*b3f0*/  IMAD.X R5, R22, 0x1, R33, P5 ;  /* 0x0000000116057824 */ /* 0x000fe200028e0621 */
[----:B------:R0:W-:Y:S04]  /*b400*/  @P6 STG.E desc[UR16][R28.64], R21 ;  /* 0x000000151c006986 */ /* 0x0001e8000c101910 */
[----:B------:R0:W-:Y:S04]  /*b410*/  @P4 STG.E desc[UR16][R30.64], R149 ;  /* 0x000000951e004986 */ /* 0x0001e8000c101910 */
[----:B------:R0:W-:Y:S04]  /*b420*/  @P0 STG.E desc[UR16][R34.64], R23 ;  /* 0x0000001722000986 */ /* 0x0001e8000c101910 */
[----:B------:R0:W-:Y:S02]  /*b430*/  @P1 STG.E desc[UR16][R4.64], R151 ;  /* 0x0000009704001986 */ /* 0x0001e4000c101910 */
.L_x_281:
[----:B------:R-:W-:Y:S05]  /*b440*/  BSYNC B0 ;  /* 0x0000000000007941 */ /* 0x000fea0003800000 */
.L_x_29:
[C---:B------:R-:W-:Y:S01]  /*b450*/  LEA R2, P0, R8.reuse, R2, 0x1 ;  /* 0x0000000208027211 */ /* 0x040fe200078008ff */
[----:B------:R-:W-:Y:S01]  /*b460*/  ULDC.64 UR8, c[0x0][0x750] ;  /* 0x0001d40000087ab9 */ /* 0x000fe20000000a00 */
[----:B0-----:R-:W-:Y:S01]  /*b470*/  IMAD.U32 R4, RZ, RZ, UR13 ;  /* 0x0000000dff047e24 */ /* 0x001fe2000f8e00ff */
[----:B------:R-:W-:Y:S01]  /*b480*/  PRMT R21, RZ, 0x7610, R21 ;  /* 0x00007610ff157816 */ /* 0x000fe20000000015 */
[----:B------:R-:W-:Y:S01]  /*b490*/  IMAD.MOV.U32 R6, RZ, RZ, -0x1 ;  /* 0xffffffffff067424 */ /* 0x000fe200078e00ff */
[----:B------:R-:W-:Y:S01]  /*b4a0*/  LEA.HI.X R3, R8, R3, R0, 0x1, P0 ;  /* 0x0000000308037211 */ /* 0x000fe200000f0c00 */
[----:B------:R0:W-:Y:S01]  /*b4b0*/  SYNCS.ARRIVE.TRANS64.A1T0 RZ, [R4+UR20], RZ ;  /* 0x000000ff04ff79a7 */ /* 0x0001e20008100014 */
[----:B------:R-:W-:Y:S01]  /*b4c0*/  ISETP.GE.U32.AND P0, PT, R2, UR8, PT ;  /* 0x0000000802007c0c */ /* 0x000fe2000bf06070 */
[----:B------:R-:W-:-:S03]  /*b4d0*/  IMAD.MOV.U32 R5, RZ, RZ, -0x1 ;  /* 0xffffffffff057424 */ /* 0x000fc600078e00ff */
[----:B------:R-:W-:Y:S01]  /*b4e0*/  ISETP.GE.U32.AND.EX P0, PT, R3, UR9, PT, P0 ;  /* 0x0000000903007c0c */ /* 0x000fe2000bf06100 */
[----:B0-----:R-:W-:-:S12]  /*b4f0*/  IMAD.MOV.U32 R4, RZ, RZ, -0x1 ;  /* 0xffffffffff047424 */ /* 0x001fd800078e00ff */
[----:B------:R-:W-:Y:S05]  /*b500*/  @P0 BRA `(.L_x_282) ;  /* 0x0000000400600947 */ /* 0x000fea0003800000 */
[----:B------:R-:W0:Y:S01]  /*b510*/  S2R R32, SR_CTAID.X ;  /* 0x0000000000207919 */ /* 0x000e220000002500 */
[----:B------:R-:W1:Y:S01]  /*b520*/  LDC.64 R26, c[0x0][0x728] ;  /* 0x0001ca00ff1a7b82 */ /* 0x000e620000000a00 */
[----:B------:R-:W-:Y:S01]  /*b530*/  ULDC UR8, c[0x0][0x150] ;  /* 0x0000540000087ab9 */ /* 0x000fe20000000800 */
[----:B------:R-:W-:Y:S01]  /*b540*/  IMAD.MOV.U32 R24, RZ, RZ, R2 ;  /* 0x000000ffff187224 */ /* 0x000fe200078e0002 */
[----:B------:R-:W0:Y:S01]  /*b550*/  S2R R34, SR_CTAID.Y ;  /* 0x0000000000227919 */ /* 0x000e220000002600 */
[----:B------:R-:W-:-:S04]  /*b560*/  IMAD.MOV.U32 R25, RZ, RZ, R3 ;  /* 0x000000ffff197224 */ /* 0x000fc800078e0003 */
[----:B------:R-:W2:Y:S08]  /*b570*/  LDC R35, c[0x0][0x144] ;  /* 0x00005100ff237b82 */ /* 0x000eb00000000800 */
[----:B------:R-:W2:Y:S08]  /*b580*/  LDC R6, c[0x0][0x730] ;  /* 0x0001cc00ff067b82 */ /* 0x000eb00000000800 */
[----:B------:R-:W2:Y:S01]  /*b590*/  LDC.64 R30, c[0x0][0x720] ;  /* 0x0001c800ff1e7b82 */ /* 0x000ea20000000a00 */
[----:B-1----:R-:W-:-:S04]  /*b5a0*/  ISETP.NE.U32.AND P0, PT, R26, RZ, PT ;  /* 0x000000ff1a00720c */ /* 0x002fc80003f05070 */
[----:B------:R-:W-:Y:S02]  /*b5b0*/  ISETP.NE.AND.EX P0, PT, R27, RZ, PT, P0 ;  /* 0x000000ff1b00720c */ /* 0x000fe40003f05300 */
[----:B0-----:R-:W-:-:S05]  /*b5c0*/  I2FP.F32.U32 R4, R32 ;  /* 0x0000002000047245 */ /* 0x001fca0000201000 */
[----:B------:R-:W-:-:S04]  /*b5d0*/  FMUL R4, R4, UR8 ;  /* 0x0000000804047c20 */ /* 0x000fc80008400000 */
[----:B------:R0:W1:Y:S02]  /*b5e0*/  F2I.U32.TRUNC.NTZ R33, R4 ;  /* 0x0000000400217305 */ /* 0x000064000020f000 */
[----:B------:R-:W-:Y:S05]  /*b5f0*/  @!P0 BRA `(.L_x_283) ;  /* 0x0000000000288947 */ /* 0x000fea0003800000 */
[----:B------:R-:W3:Y:S02]  /*b600*/  LDC R5, c[0x0][0x734] ;  /* 0x0001cd00ff057b82 */ /* 0x000ee40000000800 */
[----:B---3--:R-:W-:-:S05]  /*b610*/  IADD3 R21, P0, R2, R5, RZ ;  /* 0x0000000502157210 */ /* 0x008fca0007f1e0ff */
[----:B------:R-:W-:-:S04]  /*b620*/  IMAD.X R29, RZ, RZ, R3, P0 ;  /* 0x000000ffff1d7224 */ /* 0x000fc800000e0603 */
[----:B0-----:R-:W-:-:S04]  /*b630*/  IMAD.WIDE.U32 R4, R29, R26, RZ ;  /* 0x0000001a1d047225 */ /* 0x001fc800078e00ff */
[----:B------:R-:W-:-:S04]  /*b640*/  IMAD.WIDE.U32 R22, P0, R21, R27, R4 ;  /* 0x0000001b15167225 */ /* 0x000fc80007800004 */
[----:B------:R-:W-:-:S04]  /*b650*/  IMAD.WIDE.U32 R4, R21, R26, RZ ;  /* 0x0000001a15047225 */ /* 0x000fc800078e00ff */
[----:B------:R-:W-:Y:S01]  /*b660*/  IMAD.X R25, RZ, RZ, RZ, P0 ;  /* 0x000000ffff197224 */ /* 0x000fe200000e06ff */
[----:B------:R-:W-:Y:S01]  /*b670*/  IADD3 RZ, P0, R5, R22, RZ ;  /* 0x0000001605ff7210 */ /* 0x000fe20007f1e0ff */
[----:B------:R-:W-:-:S04]  /*b680*/  IMAD.MOV.U32 R24, RZ, RZ, R23 ;  /* 0x000000ffff187224 */ /* 0x000fc800078e0017 */
[----:B------:R-:W-:-:S08]  /*b690*/  IMAD.WIDE.U32.X R24, R29, R27, R24, P0 ;  /* 0x0000001b1d187225 */ /* 0x000fd000000e0418 */
.L_x_283:
[----:B------:R-:W3:Y:S01]  /*b6a0*/  LDC.64 R38, c[0x0][0x740] ;  /* 0x0001d000ff267b82 */ /* 0x000ee20000000a00 */
[-C--:B--2---:R-:W-:Y:S01]  /*b6b0*/  SHF.R.U64 R28, R24, R6.reuse, R25 ;  /* 0x00000006181c7219 */ /* 0x084fe20000001219 */
[----:B-1----:R-:W-:Y:S01]  /*b6c0*/  IMAD.MOV R33, RZ, RZ, -R33 ;  /* 0x000000ffff217224 */ /* 0x002fe200078e0a21 */
[----:B0-----:R-:W-:Y:S01]  /*b6d0*/  SHF.R.U32.HI R4, RZ, R6, R25 ;  /* 0x00000006ff047219 */ /* 0x001fe20000011619 */
[----:B------:R-:W-:Y:S01]  /*b6e0*/  ULDC UR8, c[0x0][0x154] ;  /* 0x0000550000087ab9 */ /* 0x000fe20000000800 */
[----:B------:R-:W-:Y:S01]  /*b6f0*/  IADD3 R21, P0, RZ, -R28, RZ ;  /* 0x8000001cff157210 */ /* 0x000fe20007f1e0ff */
[----:B------:R-:W-:Y:S02]  /*b700*/  IMAD R33, R35, R33, R32 ;  /* 0x0000002123217224 */ /* 0x000fe400078e0220 */
[----:B------:R-:W0:Y:S01]  /*b710*/  LDC R22, c[0x0][0x718] ;  /* 0x0001c600ff167b82 */ /* 0x000e220000000800 */
[----:B------:R-:W-:Y:S02]  /*b720*/  IMAD.MOV.U32 R23, RZ, RZ, -0x1 ;  /* 0xffffffffff177424 */ /* 0x000fe400078e00ff */
[----:B------:R-:W-:-:S02]  /*b730*/  IMAD.X R5, RZ, RZ, ~R4, P0 ;  /* 0x000000ffff057224 */ /* 0x000fc400000e0e04 */
[----:B------:R-:W-:Y:S02]  /*b740*/  IMAD.MOV.U32 R25, RZ, RZ, 0x1 ;  /* 0x00000001ff197424 */ /* 0x000fe400078e00ff */
[-C--:B------:R-:W-:Y:S01]  /*b750*/  IMAD R6, R5, R30.reuse, RZ ;  /* 0x0000001e05067224 */ /* 0x080fe200078e02ff */
[----:B------:R-:W1:Y:S01]  /*b760*/  LDC R24, c[0x0][0x708] ;  /* 0x0001c200ff187b82 */ /* 0x000e620000000800 */
[----:B------:R-:W-:-:S04]  /*b770*/  IMAD.WIDE.U32 R4, R21, R30, R2 ;  /* 0x0000001e15047225 */ /* 0x000fc800078e0002 */
[----:B------:R-:W-:Y:S01]  /*b780*/  IMAD R21, R21, R31, R6 ;  /* 0x0000001f15157224 */ /* 0x000fe200078e0206 */
[----:B------:R-:W-:Y:S02]  /*b790*/  I2FP.F32.U32 R6, R34 ;  /* 0x0000002200067245 */ /* 0x000fe40000201000 */
[----:B------:R-:W2:Y:S01]  /*b7a0*/  LDC R36, c[0x0][0x758] ;  /* 0x0001d600ff247b82 */ /* 0x000ea20000000800 */
[----:B------:R-:W-:Y:S01]  /*b7b0*/  IMAD.IADD R5, R5, 0x1, R21 ;  /* 0x0000000105057824 */ /* 0x000fe200078e0215 */
[----:B---3--:R-:W-:Y:S01]  /*b7c0*/  ISETP.NE.U32.AND P0, PT, R38, RZ, PT ;  /* 0x000000ff2600720c */ /* 0x008fe20003f05070 */
[----:B------:R-:W-:-:S03]  /*b7d0*/  FMUL R21, R6, UR8 ;  /* 0x0000000806157c20 */ /* 0x000fc60008400000 */
[----:B------:R-:W-:Y:S01]  /*b7e0*/  ISETP.NE.AND.EX P0, PT, R39, RZ, PT, P0 ;  /* 0x000000ff2700720c */ /* 0x000fe20003f05300 */
[----:B------:R3:W2:Y:S01]  /*b7f0*/  F2I.U32.TRUNC.NTZ R29, R21 ;  /* 0x00000015001d7305 */ /* 0x0006a2000020f000 */
[----:B------:R-:W3:Y:S01]  /*b800*/  LDC R31, c[0x0][0x148] ;  /* 0x00005200ff1f7b82 */ /* 0x000ee20000000800 */
[-CC-:B0-----:R-:W-:Y:S02]  /*b810*/  SHF.R.U64 R26, R4, R22.reuse, R5.reuse ;  /* 0x00000016041a7219 */ /* 0x181fe40000001205 */
[----:B------:R-:W-:-:S05]  /*b820*/  SHF.R.U32.HI R5, RZ, R22, R5 ;  /* 0x00000016ff057219 */ /* 0x000fca0000011605 */
[----:B------:R-:W0:Y:S01]  /*b830*/  LDC R32, c[0x0][0x700] ;  /* 0x0001c000ff207b82 */ /* 0x000e220000000800 */
[-CC-:B-1----:R-:W-:Y:S02]  /*b840*/  SHF.R.U64 R6, R26, R24.reuse, R5.reuse ;  /* 0x000000181a067219 */ /* 0x182fe40000001205 */
[----:B------:R-:W-:-:S05]  /*b850*/  SHF.R.U32.HI R5, RZ, R24, R5 ;  /* 0x00000018ff057219 */ /* 0x000fca0000011605 */
[----:B------:R-:W1:Y:S01]  /*b860*/  LDC R37, c[0x0][0x748] ;  /* 0x0001d200ff257b82 */ /* 0x000e620000000800 */
[-CC-:B--2---:R-:W-:Y:S02]  /*b870*/  SHF.R.U64 R30, R6, R36.reuse, R5.reuse ;  /* 0x00000024061e7219 */ /* 0x184fe40000001205 */
[-C--:B------:R-:W-:Y:S02]  /*b880*/  SHF.L.U32 R23, R23, R36.reuse, RZ ;  /* 0x0000002417177219 */ /* 0x080fe400000006ff */
[-C--:B------:R-:W-:Y:S01]  /*b890*/  SHF.R.U32.HI R5, RZ, R36.reuse, R5 ;  /* 0x00000024ff057219 */ /* 0x080fe20000011605 */
[----:B------:R-:W-:Y:S01]  /*b8a0*/  IMAD.MOV.U32 R4, RZ, RZ, R30 ;  /* 0x000000ffff047224 */ /* 0x000fe200078e001e */
[----:B------:R-:W-:Y:S01]  /*b8b0*/  SHF.L.U32 R36, R25, R36, RZ ;  /* 0x0000002419247219 */ /* 0x000fe200000006ff */
[----:B------:R-:W2:Y:S01]  /*b8c0*/  LDC R40, c[0x0][0x738] ;  /* 0x0001ce00ff287b82 */ /* 0x000ea20000000800 */
[----:B------:R-:W-:-:S07]  /*b8d0*/  LOP3.LUT R35, RZ, R23, RZ, 0x33, !PT ;  /* 0x00000017ff237212 */ /* 0x000fce00078e33ff */
[----:B------:R-:W0:Y:S01]  /*b8e0*/  LDC R41, c[0x0][0x710] ;  /* 0x0001c400ff297b82 */ /* 0x000e220000000800 */
[----:B------:R-:W-:Y:S05]  /*b8f0*/  @!P0 BRA `(.L_x_284) ;  /* 0x0000000000288947 */ /* 0x000fea0003800000 */
[----:B---3--:R-:W3:Y:S02]  /*b900*/  LDC R21, c[0x0][0x74c] ;  /* 0x0001d300ff157b82 */ /* 0x008ee40000000800 */
        /* <DEDUP_REMOVED lines=9> */
.L_x_284:
[----:B-1----:R-:W-:Y:S01]  /*b9a0*/  SHF.R.U64 R4, R4, R37, R5 ;  /* 0x0000002504047219 */ /* 0x002fe20000001205 */
[----:B0-----:R-:W-:Y:S01]  /*b9b0*/  VIADD R23, R32, 0xffffffff ;  /* 0xffffffff20177836 */ /* 0x001fe20000000000 */
[----:B---3--:R-:W-:Y:S01]  /*b9c0*/  LOP3.LUT R21, R6, R35, RZ, 0xc0, !PT ;  /* 0x0000002306157212 */ /* 0x008fe200078ec0ff */
[----:B------:R-:W-:Y:S02]  /*b9d0*/  IMAD.MOV R29, RZ, RZ, -R29 ;  /* 0x000000ffff1d7224 */ /* 0x000fe400078e0a1d */
[----:B------:R-:W-:Y:S01]  /*b9e0*/  IMAD.MOV R5, RZ, RZ, -R4 ;  /* 0x000000ffff057224 */ /* 0x000fe200078e0a04 */
[----:B------:R-:W-:Y:S01]  /*b9f0*/  LOP3.LUT R23, R26, R23, RZ, 0xc0, !PT ;  /* 0x000000171a177212 */ /* 0x000fe200078ec0ff */
[----:B------:R-:W-:Y:S02]  /*ba00*/  IMAD R6, R36, R4, R21 ;  /* 0x0000000424067224 */ /* 0x000fe400078e0215 */
[----:B------:R-:W-:Y:S02]  /*ba10*/  @P3 IMAD R33, R31, R29, R34 ;  /* 0x0000001d1f213224 */ /* 0x000fe400078e0222 */
[----:B--2---:R-:W-:-:S02]  /*ba20*/  IMAD R4, R5, R40, R30 ;  /* 0x0000002805047224 */ /* 0x004fc400078e021e */
[----:B------:R-:W-:Y:S02]  /*ba30*/  IMAD R6, R6, R41, R33 ;  /* 0x0000002906067224 */ /* 0x000fe400078e0221 */
[----:B------:R-:W-:Y:S02]  /*ba40*/  IMAD R23, R4, R32, R23 ;  /* 0x0000002004177224 */ /* 0x000fe400078e0217 */
[----:B------:R-:W-:Y:S02]  /*ba50*/  IMAD.MOV.U32 R21, RZ, RZ, 0x1 ;  /* 0x00000001ff157424 */ /* 0x000fe400078e00ff */
[----:B------:R-:W-:Y:S01]  /*ba60*/  IMAD.MOV.U32 R4, RZ, RZ, R28 ;  /* 0x000000ffff047224 */ /* 0x000fe200078e001c */
[----:B------:R-:W-:Y:S02]  /*ba70*/  SEL R5, R23, R6, !P3 ;  /* 0x0000000617057207 */ /* 0x000fe40005800000 */
[----:B------:R-:W-:-:S07]  /*ba80*/  SEL R6, R6, R23, !P3 ;  /* 0x0000001706067207 */ /* 0x000fce0005800000 */
.L_x_282:
[----:B------:R-:W-:Y:S02]  /*ba90*/  LOP3.LUT P0, RZ, R21, 0xff, RZ, 0xc0, !PT ;  /* 0x000000ff15ff7812 */ /* 0x000fe4000780c0ff */
[----:B------:R-:W-:-:S11]  /*baa0*/  LOP3.LUT R165, R165, 0x1, RZ, 0x3c, !PT ;  /* 0x00000001a5a57812 */ /* 0x000fd600078e3cff */
[----:B------:R-:W-:Y:S05]  /*bab0*/  @P0 BRA `(.L_x_285) ;  /* 0xffffff5800f00947 */ /* 0x000fea000383ffff */
[----:B------:R-:W-:Y:S05]  /*bac0*/  EXIT ;  /* 0x000000000000794d */ /* 0x000fea0003800000 */
.L_x_17:
[----:B------:R-:W-:-:S08]  /*bad0*/  ISETP.NE.AND P0, PT, R19, RZ, PT ;  /* 0x000000ff1300720c */ /* 0x000fd00003f05270 */
[----:B--23-5:R-:W0:-:S00]  /*bae0*/  USETMAXREG.DEALLOC.CTAPOOL 0x28 ;  /* 0x00000028000079c8 */ /* 0x02ce0000080e0500 */
[----:B------:R-:W-:Y:S05]  /*baf0*/  @P0 EXIT ;  /* 0x000000000000094d */ /* 0x000fea0003800000 */
[----:B0-----:R-:W-:Y:S01]  /*bb00*/  LOP3.LUT P0, RZ, R20, 0xff, RZ, 0xc0, !PT ;  /* 0x000000ff14ff7812 */ /* 0x001fe2000780c0ff */
[----:B------:R-:W-:Y:S02]  /*bb10*/  IMAD.MOV.U32 R12, RZ, RZ, 0x1 ;  /* 0x00000001ff0c7424 */ /* 0x000fe400078e00ff */
[----:B------:R-:W-:-:S10]  /*bb20*/  IMAD.MOV.U32 R13, RZ, RZ, RZ ;  /* 0x000000ffff0d7224 */ /* 0x000fd400078e00ff */
[----:B------:R-:W-:Y:S05]  /*bb30*/  @!P0 BRA `(.L_x_286) ;  /* 0x0000000c007c8947 */ /* 0x000fea0003800000 */
[----:B------:R-:W0:Y:S01]  /*bb40*/  S2R R17, SR_CgaCtaId ;  /* 0x0000000000117919 */ /* 0x000e220000008800 */
[----:B------:R-:W-:Y:S01]  /*bb50*/  LOP3.LUT P0, RZ, R14, 0x1f, RZ, 0xc0, !PT ;  /* 0x0000001f0eff7812 */ /* 0x000fe2000780c0ff */
[----:B------:R-:W-:Y:S01]  /*bb60*/  ULDC UR5, c[0x0][0x758] ;  /* 0x0001d60000057ab9 */ /* 0x000fe20000000800 */
[----:B------:R-:W-:Y:S01]  /*bb70*/  UMOV UR7, 0xffffffff ;  /* 0xffffffff00077882 */ /* 0x000fe20000000000 */
[----:B------:R-:W-:Y:S01]  /*bb80*/  BSSY B0, `(.L_x_286) ;  /* 0x00000da000007945 */ /* 0x000fe20003800000 */
[C---:B------:R-:W-:Y:S01]  /*bb90*/  ISETP.NE.AND P2, PT, R15.reuse, RZ, PT ;  /* 0x000000ff0f00720c */ /* 0x040fe20003f45270 */
[----:B------:R-:W-:Y:S01]  /*bba0*/  USHF.L.U32 UR7, UR7, UR5, URZ ;  /* 0x0000000507077299 */ /* 0x000fe2000800063f */
[----:B------:R-:W-:Y:S01]  /*bbb0*/  ISETP.NE.OR P0, PT, R15, RZ, !P0 ;  /* 0x000000ff0f00720c */ /* 0x000fe20004705670 */
[----:B------:R-:W-:Y:S01]  /*bbc0*/  IMAD.MOV.U32 R15, RZ, RZ, 0x1 ;  /* 0x00000001ff0f7424 */ /* 0x000fe200078e00ff */
[----:B------:R-:W-:Y:S01]  /*bbd0*/  LOP3.LUT R14, R7, 0x2, RZ, 0xfc, !PT ;  /* 0x00000002070e7812 */ /* 0x000fe200078efcff */
[----:B------:R-:W-:Y:S01]  /*bbe0*/  IMAD.MOV.U32 R12, RZ, RZ, 0x1 ;  /* 0x00000001ff0c7424 */ /* 0x000fe200078e00ff */
[----:B------:R-:W-:Y:S01]  /*bbf0*/  ULDC UR4, c[0x0][0x700] ;  /* 0x0001c00000047ab9 */ /* 0x000fe20000000800 */
[----:B------:R-:W-:Y:S01]  /*bc00*/  IMAD.MOV.U32 R13, RZ, RZ, RZ ;  /* 0x000000ffff0d7224 */ /* 0x000fe200078e00ff */
[----:B------:R-:W-:Y:S01]  /*bc10*/  UMOV UR8, 0x1 ;  /* 0x0000000100087882 */ /* 0x000fe20000000000 */
[----:B------:R-:W-:-:S02]  /*bc20*/  UIADD3 UR21, UR6, 0x1, URZ ;  /* 0x0000000106157890 */ /* 0x000fc4000fffe03f */
[----:B------:R-:W-:Y:S02]  /*bc30*/  UIADD3 UR4, UR4, -0x1, URZ ;  /* 0xffffffff04047890 */ /* 0x000fe4000fffe03f */
[----:B------:R-:W-:Y:S02]  /*bc40*/  USHF.L.U32 UR5, UR8, UR5, URZ ;  /* 0x0000000508057299 */ /* 0x000fe4000800063f */
[----:B------:R-:W-:Y:S01]  /*bc50*/  ULOP3.LUT UR7, URZ, UR7, URZ, 0x33, !UPT ;  /* 0x000000073f077292 */ /* 0x000fe2000f8e333f */
[----:B------:R-:W-:Y:S01]  /*bc60*/  ULDC.64 UR40, c[0x0][0x198] ;  /* 0x0000660000287ab9 */ /* 0x000fe20000000a00 */
[C---:B0-----:R-:W-:Y:S02]  /*bc70*/  IMAD.SHL.U32 R16, R17.reuse, 0x80, RZ ;  /* 0x0000008011107824 */ /* 0x041fe400078e00ff */
[----:B------:R-:W-:-:S03]  /*bc80*/  IMAD.SHL.U32 R17, R17, 0x2000, RZ ;  /* 0x0000200011117824 */ /* 0x000fc600078e00ff */
[----:B------:R-:W-:Y:S02]  /*bc90*/  LOP3.LUT R16, R16, 0x80, RZ, 0xc0, !PT ;  /* 0x0000008010107812 */ /* 0x000fe400078ec0ff */
[----:B------:R-:W-:-:S07]  /*bca0*/  LOP3.LUT R17, R17, 0x2000, RZ, 0xc0, !PT ;  /* 0x0000200011117812 */ /* 0x000fce00078ec0ff */
.L_x_298:
[----:B------:R-:W-:-:S03]  /*bcb0*/  UMOV UR8, 0xffffffff ;  /* 0xffffffff00087882 */ /* 0x000fc60000000000 */
[----:B------:R-:W-:Y:S05]  /*bcc0*/  BRA.DIV UR8, `(.L_x_287) ;  /* 0x0000000e08fc7947 */ /* 0x000fea000b800000 */
[----:B------:R-:W-:-:S13]  /*bcd0*/  ELECT P1, URZ, PT ;  /* 0x00000000003f782f */ /* 0x000fda0003820000 */
.L_x_310:
[----:B------:R-:W0:Y:S01]  /*bce0*/  LDC R10, c[0x0][0x604] ;  /* 0x00018100ff0a7b82 */ /* 0x000e220000000800 */
[----:B------:R-:W-:Y:S01]  /*bcf0*/  BSSY B1, `(.L_x_288) ;  /* 0x000004e000017945 */ /* 0x000fe20003800000 */
[----:B0-----:R-:W-:-:S13]  /*bd00*/  ISETP.LT.OR P1, PT, R10, 0x1, !P1 ;  /* 0x000000010a00780c */ /* 0x001fda0004f21670 */
[----:B------:R-:W-:Y:S05]  /*bd10*/  @P1 BRA `(.L_x_289) ;  /* 0x00000004002c1947 */ /* 0x000fea0003800000 */
[----:B------:R-:W-:Y:S02]  /*bd20*/  IMAD R19, R5, 0x100, R16 ;  /* 0x0000010005137824 */ /* 0x000fe400078e0210 */
[----:B------:R-:W-:Y:S02]  /*bd30*/  IMAD.SHL.U32 R26, R6, 0x40, RZ ;  /* 0x00000040061a7824 */ /* 0x000fe400078e00ff */
[----:B------:R-:W-:Y:S02]  /*bd40*/  IMAD.MOV.U32 R22, RZ, RZ, RZ ;  /* 0x000000ffff167224 */ /* 0x000fe400078e00ff */
[----:B------:R-:W-:Y:S02]  /*bd50*/  IMAD.MOV.U32 R23, RZ, RZ, 0x40 ;  /* 0x00000040ff177424 */ /* 0x000fe400078e00ff */
[----:B------:R-:W-:Y:S02]  /*bd60*/  IMAD.U32 R24, RZ, RZ, UR21 ;  /* 0x00000015ff187e24 */ /* 0x000fe4000f8e00ff */
[----:B------:R-:W-:-:S02]  /*bd70*/  IMAD.MOV.U32 R5, RZ, RZ, R12 ;  /* 0x000000ffff057224 */ /* 0x000fc400078e000c */
[----:B------:R-:W-:Y:S02]  /*bd80*/  IMAD.MOV.U32 R10, RZ, RZ, R13 ;  /* 0x000000ffff0a7224 */ /* 0x000fe400078e000d */
[----:B------:R-:W-:-:S07]  /*bd90*/  IMAD.MOV.U32 R25, RZ, RZ, RZ ;  /* 0x000000ffff197224 */ /* 0x000fce00078e00ff */
.L_x_293:
[----:B------:R-:W0:Y:S01]  /*bda0*/  S2R R18, SR_CgaCtaId ;  /* 0x0000000000127919 */ /* 0x000e220000008800 */
[----:B------:R-:W-:-:S04]  /*bdb0*/  MOV R11, 0x400 ;  /* 0x00000400000b7802 */ /* 0x000fc80000000f00 */
[----:B0-----:R-:W-:Y:S02]  /*bdc0*/  LEA R21, R18, R11, 0x18 ;  /* 0x0000000b12157211 */ /* 0x001fe400078ec0ff */
[----:B------:R-:W-:Y:S01]  /*bdd0*/  SHF.L.U32 R11, R5, 0x1f, RZ ;  /* 0x0000001f050b7819 */ /* 0x000fe200000006ff */
[----:B------:R-:W0:Y:S02]  /*bde0*/  @!P2 LDC R18, c[0x0][0x640] ;  /* 0x00019000ff12ab82 */ /* 0x000e240000000800 */
[----:B------:R-:W-:-:S04]  /*bdf0*/  IMAD R20, R10, 0x8, R21 ;  /* 0x000000080a147824 */ /* 0x000fc800078e0215 */
[----:B------:R-:W1:Y:S02]  /*be00*/  SYNCS.PHASECHK.TRANS64.TRYWAIT P1, [R20+URZ+0x18], R11 ;  /* 0x0000180b140075a7 */ /* 0x000e64000802017f */
[----:B-1----:R-:W-:Y:S05]  /*be10*/  @!P1 BRA `(.L_x_290) ;  /* 0x0000000c00c89947 */ /* 0x002fea0003800000 */
.L_x_311:
[----:B-1----:R-:W-:Y:S01]  /*be20*/  PRMT R11, R14, 0x9910, RZ ;  /* 0x000099100e0b7816 */ /* 0x002fe200000000ff */
[----:B0-----:R0:W-:Y:S03]  /*be30*/  @!P2 SYNCS.ARRIVE.TRANS64 RZ, [R20+URZ], R18 ;  /* 0x0000001214ffa9a7 */ /* 0x0011e6000800003f */
[----:B------:R-:W-:-:S13]  /*be40*/  ISETP.NE.AND P1, PT, R11, 0x2, PT ;  /* 0x000000020b00780c */ /* 0x000fda0003f25270 */
[----:B0-----:R-:W-:Y:S05]  /*be50*/  @P1 BRA `(.L_x_291) ;  /* 0x0000000000041947 */ /* 0x001fea0003800000 */
[----:B------:R-:W-:Y:S01]  /*be60*/  BPT.TRAP 0x1 ;  /* 0x000000040000795c */ /* 0x000fe20000300000 */
.L_x_291:
[----:B------:R-:W-:Y:S05]  /*be70*/  @P0 BRA `(.L_x_292) ;  /* 0x0000000000040947 */ /* 0x000fea0003800000 */
[----:B------:R-:W-:Y:S01]  /*be80*/  BPT.TRAP 0x1 ;  /* 0x000000040000795c */ /* 0x000fe20000300000 */
.L_x_292:
[C---:B------:R-:W-:Y:S01]  /*be90*/  IMAD R11, R10.reuse, 0x8000, R17 ;  /* 0x000080000a0b7824 */ /* 0x040fe200078e0211 */
[----:B------:R-:W-:Y:S01]  /*bea0*/  R2UR UR18, R23 ;  /* 0x00000000171272ca */ /* 0x000fe200000e0000 */
[--C-:B------:R-:W-:Y:S01]  /*beb0*/  IMAD R18, R10, 0x2000, R21.reuse ;  /* 0x000020000a127824 */ /* 0x100fe200078e0215 */
[----:B------:R-:W-:Y:S01]  /*bec0*/  R2UR UR33, R20 ;  /* 0x00000000142172ca */ /* 0x000fe200000e0000 */
[--C-:B------:R-:W-:Y:S01]  /*bed0*/  IMAD R11, R11, 0x2, R21.reuse ;  /* 0x000000020b0b7824 */ /* 0x100fe200078e0215 */
[----:B------:R-:W-:Y:S01]  /*bee0*/  R2UR UR36, R4 ;  /* 0x00000000042472ca */ /* 0x000fe200000e0000 */
[----:B------:R-:W-:Y:S01]  /*bef0*/  IMAD R21, R10, 0x400, R21 ;  /* 0x000004000a157824 */ /* 0x000fe200078e0215 */
[----:B------:R-:W-:Y:S01]  /*bf00*/  R2UR UR32, R18 ;  /* 0x00000000122072ca */ /* 0x000fe200000e0000 */
[----:B------:R-:W-:Y:S01]  /*bf10*/  VIADD R24, R24, 0xffffffff ;  /* 0xffffffff18187836 */ /* 0x000fe20000000000 */
[----:B------:R-:W-:Y:S01]  /*bf20*/  R2UR UR16, R11 ;  /* 0x000000000b1072ca */ /* 0x000fe200000e0000 */
[----:B------:R-:W-:Y:S01]  /*bf30*/  UIADD3 UR14, UP0, UR40, 0xf0, URZ ;  /* 0x000000f0280e7890 */ /* 0x000fe2000ff1e03f */
[----:B------:R-:W-:Y:S01]  /*bf40*/  R2UR UR8, R21 ;  /* 0x00000000150872ca */ /* 0x000fe200000e0000 */
[----:B------:R-:W-:Y:S01]  /*bf50*/  UIADD3 UR22, UP1, UR40, 0x1f0, URZ ;  /* 0x000001f028167890 */ /* 0x000fe2000ff3e03f */
[----:B------:R-:W-:Y:S01]  /*bf60*/  R2UR UR34, R22 ;  /* 0x00000000162272ca */ /* 0x000fe200000e0000 */
[----:B------:R-:W-:Y:S01]  /*bf70*/  UIADD3 UR30, UP2, UR40, 0x2f0, URZ ;  /* 0x000002f0281e7890 */ /* 0x000fe2000ff5e03f */
[----:B------:R-:W-:Y:S01]  /*bf80*/  R2UR UR35, R26 ;  /* 0x000000001a2372ca */ /* 0x000fe200000e0000 */
[----:B------:R-:W-:Y:S01]  /*bf90*/  UIADD3.X UR15, URZ, UR41, URZ, UP0, !UPT ;  /* 0x000000293f0f7290 */ /* 0x000fe200087fe43f */
[----:B------:R-:W-:Y:S01]  /*bfa0*/  R2UR UR11, R6 ;  /* 0x00000000060b72ca */ /* 0x000fe200000e0000 */
[----:B------:R-:W-:Y:S01]  /*bfb0*/  UIADD3.X UR23, URZ, UR41, URZ, UP1, !UPT ;  /* 0x000000293f177290 */ /* 0x000fe20008ffe43f */
[----:B------:R-:W-:Y:S01]  /*bfc0*/  R2UR UR12, R25 ;  /* 0x00000000190c72ca */ /* 0x000fe200000e0000 */
[----:B------:R-:W-:Y:S01]  /*bfd0*/  UIADD3 UR32, UR32, 0x100, URZ ;  /* 0x0000010020207890 */ /* 0x000fe2000fffe03f */
[----:B------:R-:W-:Y:S01]  /*bfe0*/  R2UR UR27, R19 ;  /* 0x00000000131b72ca */ /* 0x000fe200000e0000 */
[----:B------:R-:W-:Y:S01]  /*bff0*/  UIADD3 UR26, UR18, -0x40, URZ ;  /* 0xffffffc0121a7890 */ /* 0x000fe2000fffe03f */
[----:B------:R-:W-:Y:S01]  /*c000*/  ISETP.GT.AND P4, PT, R24, 0x1, PT ;  /* 0x000000011800780c */ /* 0x000fe20003f84270 */
[----:B------:R-:W-:Y:S01]  /*c010*/  UIADD3 UR8, UR8, 0x36100, URZ ;  /* 0x0003610008087890 */ /* 0x000fe2000fffe03f */
[----:B------:R-:W-:Y:S01]  /*c020*/  VIADD R10, R10, 0x1 ;  /* 0x000000010a0a7836 */ /* 0x000fe20000000000 */
[----:B------:R-:W-:Y:S01]  /*c030*/  UIADD3 UR24, UR16, 0x6100, URZ ;  /* 0x0000610010187890 */ /* 0x000fe2000fffe03f */
[----:B------:R-:W-:Y:S01]  /*c040*/  VIADD R25, R25, 0x1 ;  /* 0x0000000119197836 */ /* 0x000fe20000000000 */
[----:B------:R-:W-:Y:S01]  /*c050*/  UIADD3.X UR31, URZ, UR41, URZ, UP2, !UPT ;  /* 0x000000293f1f7290 */ /* 0x000fe200097fe43f */
[----:B------:R-:W-:Y:S01]  /*c060*/  VIADD R23, R23, 0x80 ;  /* 0x0000008017177836 */ /* 0x000fe20000000000 */
[----:B------:R-:W-:Y:S01]  /*c070*/  UIADD3 UR16, UR16, 0xe100, URZ ;  /* 0x0000e10010107890 */ /* 0x000fe2000fffe03f */
[----:B------:R-:W-:Y:S01]  /*c080*/  ISETP.NE.AND P1, PT, R10, 0x3, PT ;  /* 0x000000030a00780c */ /* 0x000fe20003f25270 */
[----:B------:R-:W-:Y:S01]  /*c090*/  UMOV UR38, 0x0 ;  /* 0x0000000000267882 */ /* 0x000fe20000000000 */
[----:B------:R-:W-:Y:S01]  /*c0a0*/  UMOV UR39, 0x10000000 ;  /* 0x1000000000277882 */ /* 0x000fe20000000000 */
[----:B------:R-:W-:Y:S01]  /*c0b0*/  UMOV UR10, URZ ;  /* 0x0000003f000a7c82 */ /* 0x000fe20008000000 */
[----:B------:R-:W-:Y:S01]  /*c0c0*/  UMOV UR9, UR33 ;  /* 0x0000002100097c82 */ /* 0x000fe20008000000 */
[----:B------:R-:W-:Y:S01]  /*c0d0*/  UMOV UR13, UR36 ;  /* 0x00000024000d7c82 */ /* 0x000fe20008000000 */
[----:B------:R-:W-:Y:S01]  /*c0e0*/  UMOV UR29, 0x30000 ;  /* 0x00030000001d7882 */ /* 0x000fe20000000000 */
[----:B------:R0:W-:Y:S01]  /*c0f0*/  UTMALDG.3D [UR32], [UR14], desc[UR38] ;  /* 0x000026200e0075b4 */ /* 0x0001e20008011000 */
[----:B------:R-:W-:Y:S01]  /*c100*/  UMOV UR25, UR33 ;  /* 0x0000002100197c82 */ /* 0x000fe20008000000 */
[----:B------:R-:W-:Y:S01]  /*c110*/  UMOV UR28, UR36 ;  /* 0x00000024001c7c82 */ /* 0x000fe20008000000 */
[----:B------:R-:W-:Y:S01]  /*c120*/  UMOV UR17, UR33 ;  /* 0x0000002100117c82 */ /* 0x000fe20008000000 */
[----:B------:R-:W-:Y:S01]  /*c130*/  UMOV UR19, UR27 ;  /* 0x0000001b00137c82 */ /* 0x000fe20008000000 */
[----:B------:R-:W-:Y:S01]  /*c140*/  UMOV UR20, UR36 ;  /* 0x0000002400147c82 */ /* 0x000fe20008000000 */
[----:B------:R-:W-:Y:S01]  /*c150*/  SEL R18, RZ, 0x1, P1 ;  /* 0x00000001ff127807 */ /* 0x000fe20000800000 */
[----:B------:R-:W-:Y:S01]  /*c160*/  VIADD R22, R22, 0x40 ;  /* 0x0000004016167836 */ /* 0x000fe20000000000 */
[----:B------:R0:W-:Y:S01]  /*c170*/  UTMALDG.4D [UR8], [UR22], desc[UR38] ;  /* 0x00002608160075b4 */ /* 0x0001e20008019000 */
[----:B------:R-:W-:-:S02]  /*c180*/  SEL R10, R10, RZ, P1 ;  /* 0x000000ff0a0a7207 */ /* 0x000fc40000800000 */
[----:B------:R-:W-:Y:S01]  /*c190*/  LOP3.LUT R5, R5, R18, RZ, 0x3c, !PT ;  /* 0x0000001205057212 */ /* 0x000fe200078e3cff */
[----:B------:R0:W-:Y:S01]  /*c1a0*/  UTMALDG.3D.MULTICAST [UR24], [UR30], UR29, desc[UR38] ;  /* 0x000026181e0073b4 */ /* 0x0001e2000801181d */
[----:B------:R0:W-:Y:S02]  /*c1b0*/  UTMALDG.3D.MULTICAST [UR16], [UR30], UR29, desc[UR38] ;  /* 0x000026101e0073b4 */ /* 0x0001e4000801181d */
[----:B0-----:R-:W-:Y:S05]  /*c1c0*/  @P4 BRA `(.L_x_293) ;  /* 0xfffffff800f44947 */ /* 0x001fea000383ffff */
.L_x_289:
[----:B------:R-:W-:Y:S05]  /*c1d0*/  BSYNC B1 ;  /* 0x0000000000017941 */ /* 0x000fea0003800000 */
.L_x_288:
[----:B------:R-:W-:Y:S01]  /*c1e0*/  LOP3.LUT P5, RZ, R15, 0xff, RZ, 0xc0, !PT ;  /* 0x000000ff0fff7812 */ /* 0x000fe200078ac0ff */
[----:B------:R-:W-:Y:S01]  /*c1f0*/  VIADD R6, R13, UR6 ;  /* 0x000000060d067c36 */ /* 0x000fe20008000000 */
[----:B------:R-:W-:Y:S01]  /*c200*/  ULDC.64 UR8, c[0x0][0x750] ;  /* 0x0001d40000087ab9 */ /* 0x000fe20000000a00 */
[----:B------:R-:W-:Y:S01]  /*c210*/  IMAD.U32 R11, RZ, RZ, UR6 ;  /* 0x00000006ff0b7e24 */ /* 0x000fe2000f8e00ff */
[----:B------:R-:W-:Y:S01]  /*c220*/  UISETP.GE.U32.AND UP0, UPT, UR6, 0x3, UPT ;  /* 0x000000030600788c */ /* 0x000fe2000bf06070 */
[----:B------:R-:W-:Y:S01]  /*c230*/  BSSY B1, `(.L_x_294) ;  /* 0x000006c000017945 */ /* 0x000fe20003800000 */
[----:B------:R-:W-:Y:S02]  /*c240*/  ISETP.GT.U32.AND P1, PT, R6, 0x2, PT ;  /* 0x000000020600780c */ /* 0x000fe40003f24070 */
[----:B------:R-:W-:Y:S02]  /*c250*/  PRMT R15, RZ, 0x7610, R15 ;  /* 0x00007610ff0f7816 */ /* 0x000fe4000000000f */
[----:B------:R-:W-:-:S02]  /*c260*/  ISETP.LT.U32.AND P1, PT, R11, 0x3, P1 ;  /* 0x000000030b00780c */ /* 0x000fc40000f21070 */
[----:B------:R-:W-:Y:S01]  /*c270*/  PLOP3.LUT P4, PT, PT, PT, UP0, 0x80, 0x0 ;  /* 0x000000000000781c */ /* 0x000fe20003f8f008 */
[----:B------:R-:W0:Y:S01]  /*c280*/  @P5 S2R R5, SR_CgaCtaId ;  /* 0x0000000000055919 */ /* 0x000e220000008800 */
[----:B------:R-:W-:-:S04]  /*c290*/  @P5 MOV R4, 0x400 ;  /* 0x0000040000045802 */ /* 0x000fc80000000f00 */
[----:B0-----:R-:W-:Y:S01]  /*c2a0*/  @P5 LEA R10, R5, R4, 0x18 ;  /* 0x00000004050a5211 */ /* 0x001fe200078ec0ff */
[----:B------:R-:W-:-:S03]  /*c2b0*/  IMAD.WIDE.U32 R4, R6, -0x55555555, RZ ;  /* 0xaaaaaaab06047825 */ /* 0x000fc600078e00ff */
[----:B------:R0:W-:Y:S01]  /*c2c0*/  @P5 SYNCS.ARRIVE.TRANS64.A1T0 RZ, [R10+URZ+0x68], RZ ;  /* 0x000068ff0aff59a7 */ /* 0x0001e2000810003f */
[----:B------:R-:W-:Y:S01]  /*c2d0*/  IADD3 R2, P5, R2, R8, RZ ;  /* 0x0000000802027210 */ /* 0x000fe20007fbe0ff */
[----:B------:R-:W-:Y:S01]  /*c2e0*/  IMAD.MOV.U32 R4, RZ, RZ, -0x1 ;  /* 0xffffffffff047424 */ /* 0x000fe200078e00ff */
[----:B------:R-:W-:Y:S02]  /*c2f0*/  SHF.R.U32.HI R11, RZ, 0x1, R5 ;  /* 0x00000001ff0b7819 */ /* 0x000fe40000011605 */
[----:B------:R-:W-:Y:S01]  /*c300*/  SEL R5, RZ, 0x1, !P1 ;  /* 0x00000001ff057807 */ /* 0x000fe20004800000 */
[----:B------:R-:W-:Y:S01]  /*c310*/  IMAD.X R3, R3, 0x1, R0, P5 ;  /* 0x0000000103037824 */ /* 0x000fe200028e0600 */
[----:B------:R-:W-:Y:S01]  /*c320*/  ISETP.GE.U32.AND P1, PT, R2, UR8, PT ;  /* 0x0000000802007c0c */ /* 0x000fe2000bf26070 */
[----:B------:R-:W-:Y:S01]  /*c330*/  IMAD R13, R11, -0x3, R6 ;  /* 0xfffffffd0b0d7824 */ /* 0x000fe200078e0206 */
[----:B------:R-:W-:Y:S01]  /*c340*/  LOP3.LUT R12, R12, R5, RZ, 0x3c, !PT ;  /* 0x000000050c0c7212 */ /* 0x000fe200078e3cff */
[----:B------:R-:W-:Y:S01]  /*c350*/  IMAD.MOV.U32 R6, RZ, RZ, -0x1 ;  /* 0xffffffffff067424 */ /* 0x000fe200078e00ff */
[----:B------:R-:W-:Y:S01]  /*c360*/  ISETP.GE.U32.AND.EX P1, PT, R3, UR9, PT, P1 ;  /* 0x0000000903007c0c */ /* 0x000fe2000bf26110 */
[----:B------:R-:W-:Y:S01]  /*c370*/  IMAD.MOV.U32 R5, RZ, RZ, -0x1 ;  /* 0xffffffffff057424 */ /* 0x000fe200078e00ff */
[----:B------:R-:W-:-:S02]  /*c380*/  @P4 LOP3.LUT R12, R12, 0x1, R11, 0x78, !PT ;  /* 0x000000010c0c4812 */ /* 0x000fc400078e780b */
[----:B0-----:R-:W-:-:S09]  /*c390*/  PRMT R10, RZ, 0x7610, R10 ;  /* 0x00007610ff0a7816 */ /* 0x001fd2000000000a */
[----:B------:R-:W-:Y:S05]  /*c3a0*/  @P1 BRA `(.L_x_295) ;  /* 0x0000000400501947 */ /* 0x000fea0003800000 */
[----:B------:R-:W0:Y:S01]  /*c3b0*/  S2R R6, SR_CTAID.X ;  /* 0x0000000000067919 */ /* 0x000e220000002500 */
[----:B------:R-:W-:Y:S01]  /*c3c0*/  ULDC.64 UR8, c[0x0][0x728] ;  /* 0x0001ca0000087ab9 */ /* 0x000fe20000000a00 */
[----:B------:R-:W-:Y:S01]  /*c3d0*/  ULDC UR11, c[0x0][0x730] ;  /* 0x0001cc00000b7ab9 */ /* 0x000fe20000000800 */
[----:B------:R-:W-:Y:S01]  /*c3e0*/  ISETP.NE.U32.AND P1, PT, RZ, UR8, PT ;  /* 0x00000008ff007c0c */ /* 0x000fe2000bf25070 */
[----:B------:R-:W1:Y:S01]  /*c3f0*/  S2R R19, SR_CTAID.Y ;  /* 0x0000000000137919 */ /* 0x000e620000002600 */
[----:B------:R-:W-:Y:S01]  /*c400*/  ULDC UR12, c[0x0][0x150] ;  /* 0x00005400000c7ab9 */ /* 0x000fe20000000800 */
[----:B------:R-:W-:Y:S01]  /*c410*/  IMAD.MOV.U32 R4, RZ, RZ, R2 ;  /* 0x000000ffff047224 */ /* 0x000fe200078e0002 */
[----:B------:R-:W-:Y:S01]  /*c420*/  ISETP.NE.AND.EX P1, PT, RZ, UR9, PT, P1 ;  /* 0x00000009ff007c0c */ /* 0x000fe2000bf25310 */
[----:B------:R-:W-:Y:S01]  /*c430*/  IMAD.MOV.U32 R5, RZ, RZ, R3 ;  /* 0x000000ffff057224 */ /* 0x000fe200078e0003 */
[----:B0-----:R-:W-:-:S11]  /*c440*/  I2FP.F32.U32 R20, R6 ;  /* 0x0000000600147245 */ /* 0x001fd60000201000 */
[----:B------:R-:W-:Y:S05]  /*c450*/  @!P1 BRA `(.L_x_296) ;  /* 0x0000000000289947 */ /* 0x000fea0003800000 */
[----:B------:R-:W-:Y:S02]  /*c460*/  ULDC UR10, c[0x0][0x734] ;  /* 0x0001cd00000a7ab9 */ /* 0x000fe40000000800 */
[----:B------:R-:W-:-:S05]  /*c470*/  IADD3 R5, P1, R2, UR10, RZ ;  /* 0x0000000a02057c10 */ /* 0x000fca000ff3e0ff */
[----:B------:R-:W-:-:S04]  /*c480*/  IMAD.X R21, RZ, RZ, R3, P1 ;  /* 0x000000ffff157224 */ /* 0x000fc800008e0603 */
[----:B------:R-:W-:-:S04]  /*c490*/  IMAD.WIDE.U32 R10, R21, UR8, RZ ;  /* 0x00000008150a7c25 */ /* 0x000fc8000f8e00ff */
[----:B------:R-:W-:-:S04]  /*c4a0*/  IMAD.WIDE.U32 R10, P1, R5, UR9, R10 ;  /* 0x00000009050a7c25 */ /* 0x000fc8000f82000a */
[----:B------:R-:W-:-:S04]  /*c4b0*/  IMAD.WIDE.U32 R4, R5, UR8, RZ ;  /* 0x0000000805047c25 */ /* 0x000fc8000f8e00ff */
[----:B------:R-:W-:Y:S01]  /*c4c0*/  IMAD.MOV.U32 R4, RZ, RZ, R11 ;  /* 0x000000ffff047224 */ /* 0x000fe200078e000b */
[----:B------:R-:W-:Y:S01]  /*c4d0*/  IADD3 RZ, P4, R5, R10, RZ ;  /* 0x0000000a05ff7210 */ /* 0x000fe20007f9e0ff */
[----:B------:R-:W-:-:S04]  /*c4e0*/  IMAD.X R5, RZ, RZ, RZ, P1 ;  /* 0x000000ffff057224 */ /* 0x000fc800008e06ff */
[----:B------:R-:W-:-:S08]  /*c4f0*/  IMAD.WIDE.U32.X R4, R21, UR9, R4, P4 ;  /* 0x0000000915047c25 */ /* 0x000fd0000a0e0404 */
.L_x_296:
[--C-:B------:R-:W-:Y:S01]  /*c500*/  SHF.R.U64 R18, R4, UR11, R5.reuse ;  /* 0x0000000b04127c19 */ /* 0x100fe20008001205 */
[----:B------:R-:W-:Y:S01]  /*c510*/  FMUL R20, R20, UR12 ;  /* 0x0000000c14147c20 */ /* 0x000fe20008400000 */
[----:B------:R-:W0:Y:S01]  /*c520*/  LDC R21, c[0x0][0x144] ;  /* 0x00005100ff157b82 */ /* 0x000e220000000800 */
[----:B-1----:R-:W-:Y:S01]  /*c530*/  I2FP.F32.U32 R10, R19 ;  /* 0x00000013000a7245 */ /* 0x002fe20000201000 */
[----:B------:R-:W-:Y:S01]  /*c540*/  ULDC UR10, c[0x0][0x154] ;  /* 0x00005500000a7ab9 */ /* 0x000fe20000000800 */
[----:B------:R-:W-:Y:S01]  /*c550*/  SHF.R.U32.HI R4, RZ, UR11, R5 ;  /* 0x0000000bff047c19 */ /* 0x000fe20008011605 */
[----:B------:R-:W-:Y:S01]  /*c560*/  ULDC.64 UR8, c[0x0][0x720] ;  /* 0x0001c80000087ab9 */ /* 0x000fe20000000a00 */
[----:B------:R-:W-:Y:S01]  /*c570*/  IADD3 R5, P1, RZ, -R18, RZ ;  /* 0x80000012ff057210 */ /* 0x000fe20007f3e0ff */
[----:B------:R-:W1:Y:S01]  /*c580*/  F2I.U32.TRUNC.NTZ R20, R20 ;  /* 0x0000001400147305 */ /* 0x000e62000020f000 */
[----:B------:R-:W-:Y:S01]  /*c590*/  FMUL R10, R10, UR10 ;  /* 0x0000000a0a0a7c20 */ /* 0x000fe20008400000 */
[----:B------:R-:W2:Y:S01]  /*c5a0*/  LDC R22, c[0x0][0x148] ;  /* 0x00005200ff167b82 */ /* 0x000ea20000000800 */
[----:B------:R-:W-:Y:S01]  /*c5b0*/  ULDC.64 UR10, c[0x0][0x740] ;  /* 0x0001d000000a7ab9 */ /* 0x000fe20000000a00 */
[----:B------:R-:W-:Y:S01]  /*c5c0*/  IMAD.X R4, RZ, RZ, ~R4, P1 ;  /* 0x000000ffff047224 */ /* 0x000fe200008e0e04 */
[----:B------:R-:W-:-:S03]  /*c5d0*/  ISETP.NE.U32.AND P1, PT, RZ, UR10, PT ;  /* 0x0000000aff007c0c */ /* 0x000fc6000bf25070 */
[----:B------:R-:W-:Y:S01]  /*c5e0*/  IMAD R4, R4, UR8, RZ ;  /* 0x0000000804047c24 */ /* 0x000fe2000f8e02ff */
[----:B------:R-:W3:Y:S01]  /*c5f0*/  F2I.U32.TRUNC.NTZ R10, R10 ;  /* 0x0000000a000a7305 */ /* 0x000ee2000020f000 */
[----:B------:R-:W-:Y:S02]  /*c600*/  ISETP.NE.AND.EX P1, PT, RZ, UR11, PT, P1 ;  /* 0x0000000bff007c0c */ /* 0x000fe4000bf25310 */
[C---:B------:R-:W-:Y:S02]  /*c610*/  IMAD R11, R5.reuse, UR9, R4 ;  /* 0x00000009050b7c24 */ /* 0x040fe4000f8e0204 */
[----:B------:R-:W-:Y:S01]  /*c620*/  IMAD.WIDE.U32 R4, R5, UR8, R2 ;  /* 0x0000000805047c25 */ /* 0x000fe2000f8e0002 */
[----:B------:R-:W-:-:S03]  /*c630*/  ULDC UR8, c[0x0][0x718] ;  /* 0x0001c60000087ab9 */ /* 0x000fc60000000800 */
[----:B-1----:R-:W-:Y:S02]  /*c640*/  IMAD.MOV R20, RZ, RZ, -R20 ;  /* 0x000000ffff147224 */ /* 0x002fe400078e0a14 */
[----:B------:R-:W-:Y:S02]  /*c650*/  IMAD.IADD R5, R5, 0x1, R11 ;  /* 0x0000000105057824 */ /* 0x000fe400078e020b */
[----:B0-----:R-:W-:-:S03]  /*c660*/  IMAD R6, R21, R20, R6 ;  /* 0x0000001415067224 */ /* 0x001fc600078e0206 */
[--C-:B------:R-:W-:Y:S01]  /*c670*/  SHF.R.U64 R20, R4, UR8, R5.reuse ;  /* 0x0000000804147c19 */ /* 0x100fe20008001205 */
[----:B---3--:R-:W-:Y:S01]  /*c680*/  IMAD.MOV R4, RZ, RZ, -R10 ;  /* 0x000000ffff047224 */ /* 0x008fe200078e0a0a */
[----:B------:R-:W-:Y:S01]  /*c690*/  SHF.R.U32.HI R5, RZ, UR8, R5 ;  /* 0x00000008ff057c19 */ /* 0x000fe20008011605 */
[----:B------:R-:W-:Y:S02]  /*c6a0*/  ULDC UR8, c[0x0][0x708] ;  /* 0x0001c20000087ab9 */ /* 0x000fe40000000800 */
[----:B--2---:R-:W-:Y:S01]  /*c6b0*/  @P3 IMAD R6, R22, R4, R19 ;  /* 0x0000000416063224 */ /* 0x004fe200078e0213 */
[--C-:B------:R-:W-:Y:S02]  /*c6c0*/  SHF.R.U64 R22, R20, UR8, R5.reuse ;  /* 0x0000000814167c19 */ /* 0x100fe40008001205 */
[----:B------:R-:W-:Y:S01]  /*c6d0*/  SHF.R.U32.HI R5, RZ, UR8, R5 ;  /* 0x00000008ff057c19 */ /* 0x000fe20008011605 */
[----:B------:R-:W-:-:S03]  /*c6e0*/  ULDC UR8, c[0x0][0x758] ;  /* 0x0001d60000087ab9 */ /* 0x000fc60000000800 */
[--C-:B------:R-:W-:Y:S02]  /*c6f0*/  SHF.R.U64 R19, R22, UR8, R5.reuse ;  /* 0x0000000816137c19 */ /* 0x100fe40008001205 */
[----:B------:R-:W-:-:S03]  /*c700*/  SHF.R.U32.HI R21, RZ, UR8, R5 ;  /* 0x00000008ff157c19 */ /* 0x000fc60008011605 */
[----:B------:R-:W-:Y:S02]  /*c710*/  IMAD.MOV.U32 R10, RZ, RZ, R19 ;  /* 0x000000ffff0a7224 */ /* 0x000fe400078e0013 */
[----:B------:R-:W-:Y:S01]  /*c720*/  IMAD.MOV.U32 R5, RZ, RZ, R21 ;  /* 0x000000ffff057224 */ /* 0x000fe200078e0015 */
[----:B------:R-:W-:Y:S06]  /*c730*/  @!P1 BRA `(.L_x_297) ;  /* 0x00000000002c9947 */ /* 0x000fec0003800000 */
        /* <DEDUP_REMOVED lines=9> */
[----:B------:R-:W-:-:S04]  /*c7d0*/  IMAD.WIDE.U32.X R4, R21, UR11, R4, P4 ;  /* 0x0000000b15047c25 */ /* 0x000fc8000a0e0404 */
[----:B------:R-:W-:-:S07]  /*c7e0*/  IMAD.MOV.U32 R10, RZ, RZ, R4 ;  /* 0x000000ffff0a7224 */ /* 0x000fce00078e0004 */
.L_x_297:
[----:B------:R-:W-:Y:S01]  /*c7f0*/  ULDC UR8, c[0x0][0x748] ;  /* 0x0001d20000087ab9 */ /* 0x000fe20000000800 */
[----:B------:R-:W-:Y:S01]  /*c800*/  LOP3.LUT R4, R22, UR7, RZ, 0xc0, !PT ;  /* 0x0000000716047c12 */ /* 0x000fe2000f8ec0ff */
[----:B------:R-:W-:Y:S01]  /*c810*/  ULDC UR9, c[0x0][0x710] ;  /* 0x0001c40000097ab9 */ /* 0x000fe20000000800 */
[----:B------:R-:W-:Y:S01]  /*c820*/  SHF.R.U64 R5, R10, UR8, R5 ;  /* 0x000000080a057c19 */ /* 0x000fe20008001205 */
[----:B------:R-:W-:Y:S01]  /*c830*/  ULDC UR8, c[0x0][0x738] ;  /* 0x0001ce0000087ab9 */ /* 0x000fe20000000800 */
[----:B------:R-:W-:-:S03]  /*c840*/  LOP3.LUT R20, R20, UR4, RZ, 0xc0, !PT ;  /* 0x0000000414147c12 */ /* 0x000fc6000f8ec0ff */
[----:B------:R-:W-:Y:S02]  /*c850*/  IMAD.MOV R10, RZ, RZ, -R5 ;  /* 0x000000ffff0a7224 */ /* 0x000fe400078e0a05 */
[----:B------:R-:W-:Y:S02]  /*c860*/  IMAD R5, R5, UR5, R4 ;  /* 0x0000000505057c24 */ /* 0x000fe4000f8e0204 */
[----:B------:R-:W-:Y:S01]  /*c870*/  IMAD R19, R10, UR8, R19 ;  /* 0x000000080a137c24 */ /* 0x000fe2000f8e0213 */
[----:B------:R-:W-:Y:S01]  /*c880*/  ULDC UR8, c[0x0][0x700] ;  /* 0x0001c00000087ab9 */ /* 0x000fe20000000800 */
[----:B------:R-:W-:Y:S02]  /*c890*/  IMAD R6, R5, UR9, R6 ;  /* 0x0000000905067c24 */ /* 0x000fe4000f8e0206 */
[----:B------:R-:W-:Y:S02]  /*c8a0*/  IMAD R19, R19, UR8, R20 ;  /* 0x0000000813137c24 */ /* 0x000fe4000f8e0214 */
[----:B------:R-:W-:-:S02]  /*c8b0*/  IMAD.MOV.U32 R10, RZ, RZ, 0x1 ;  /* 0x00000001ff0a7424 */ /* 0x000fc400078e00ff */
[----:B------:R-:W-:Y:S01]  /*c8c0*/  IMAD.MOV.U32 R4, RZ, RZ, R18 ;  /* 0x000000ffff047224 */ /* 0x000fe200078e0012 */
[----:B------:R-:W-:Y:S02]  /*c8d0*/  SEL R5, R19, R6, !P3 ;  /* 0x0000000613057207 */ /* 0x000fe40005800000 */
[----:B------:R-:W-:-:S07]  /*c8e0*/  SEL R6, R6, R19, !P3 ;  /* 0x0000001306067207 */ /* 0x000fce0005800000 */
.L_x_295:
[----:B------:R-:W-:Y:S05]  /*c8f0*/  BSYNC B1 ;  /* 0x0000000000017941 */ /* 0x000fea0003800000 */
.L_x_294:
[----:B------:R-:W-:-:S13]  /*c900*/  LOP3.LUT P1, RZ, R10, 0xff, RZ, 0xc0, !PT ;  /* 0x000000ff0aff7812 */ /* 0x000fda000782c0ff */
[----:B------:R-:W-:Y:S05]  /*c910*/  @P1 BRA `(.L_x_298) ;  /* 0xfffffff000e41947 */ /* 0x000fea000383ffff */
[----:B------:R-:W-:Y:S05]  /*c920*/  BSYNC B0 ;  /* 0x0000000000007941 */ /* 0x000fea0003800000 */
.L_x_286:
[----:B------:R-:W-:-:S03]  /*c930*/  UMOV UR8, 0xffffffff ;  /* 0xffffffff00087882 */ /* 0x000fc60000000000 */
[----:B------:R-:W-:Y:S05]  /*c940*/  BRA.DIV UR8, `(.L_x_299) ;  /* 0x0000000608107947 */ /* 0x000fea000b800000 */
[----:B------:R-:W-:-:S13]  /*c950*/  ELECT P0, URZ, PT ;  /* 0x00000000003f782f */ /* 0x000fda0003800000 */
.L_x_314:
[----:B------:R-:W-:Y:S04]  /*c960*/  BSSY B0, `(.L_x_300) ;  /* 0x0000022000007945 */ /* 0x000fe80003800000 */
[----:B------:R-:W-:Y:S05]  /*c970*/  @!P0 BRA `(.L_x_301) ;  /* 0x0000000000808947 */ /* 0x000fea0003800000 */
[----:B------:R-:W-:-:S04]  /*c980*/  LOP3.LUT R7, R7, 0x2, RZ, 0xfc, !PT ;  /* 0x0000000207077812 */ /* 0x000fc800078efcff */
[----:B------:R-:W-:-:S13]  /*c990*/  ISETP.NE.AND P0, PT, R7, 0x3, PT ;  /* 0x000000030700780c */ /* 0x000fda0003f05270 */
[----:B------:R-:W-:Y:S05]  /*c9a0*/  @!P0 BRA `(.L_x_302) ;  /* 0x0000000000048947 */ /* 0x000fea0003800000 */
[----:B------:R-:W-:Y:S01]  /*c9b0*/  BPT.TRAP 0x1 ;  /* 0x000000040000795c */ /* 0x000fe20000300000 */
.L_x_302:
[----:B------:R-:W0:Y:S01]  /*c9c0*/  S2R R3, SR_CgaCtaId ;  /* 0x0000000000037919 */ /* 0x000e220000008800 */
[----:B------:R-:W-:Y:S02]  /*c9d0*/  MOV R0, 0x400 ;  /* 0x0000040000007802 */ /* 0x000fe40000000f00 */
[----:B------:R-:W-:Y:S02]  /*c9e0*/  SHF.L.U32 R2, R12, 0x1f, RZ ;  /* 0x0000001f0c027819 */ /* 0x000fe400000006ff */
[----:B0-----:R-:W-:-:S05]  /*c9f0*/  LEA R0, R3, R0, 0x18 ;  /* 0x0000000003007211 */ /* 0x001fca00078ec0ff */
[----:B------:R-:W-:-:S04]  /*ca00*/  VIADD R0, R0, 0x18 ;  /* 0x0000001800007836 */ /* 0x000fc80000000000 */
[C---:B------:R-:W-:Y:S02]  /*ca10*/  IMAD R7, R13.reuse, 0x8, R0 ;  /* 0x000000080d077824 */ /* 0x040fe400078e0200 */
[----:B------:R-:W-:Y:S02]  /*ca20*/  VIADD R13, R13, 0x1 ;  /* 0x000000010d0d7836 */ /* 0x000fe40000000000 */
[----:B------:R-:W0:Y:S03]  /*ca30*/  SYNCS.PHASECHK.TRANS64.TRYWAIT P0, [R7+URZ], R2 ;  /* 0x00000002070075a7 */ /* 0x000e26000800017f */
[----:B------:R-:W-:-:S04]  /*ca40*/  ISETP.NE.AND P1, PT, R13, 0x3, PT ;  /* 0x000000030d00780c */ /* 0x000fc80003f25270 */
[----:B------:R-:W-:Y:S02]  /*ca50*/  SEL R3, RZ, 0x1, P1 ;  /* 0x00000001ff037807 */ /* 0x000fe40000800000 */
[----:B------:R-:W-:Y:S02]  /*ca60*/  SEL R13, R13, RZ, P1 ;  /* 0x000000ff0d0d7207 */ /* 0x000fe40000800000 */
[----:B------:R-:W-:-:S03]  /*ca70*/  LOP3.LUT R9, R12, R3, RZ, 0x3c, !PT ;  /* 0x000000030c097212 */ /* 0x000fc600078e3cff */
[----:B------:R-:W-:Y:S01]  /*ca80*/  IMAD R6, R13, 0x8, R0 ;  /* 0x000000080d067824 */ /* 0x000fe200078e0200 */
[----:B------:R-:W-:Y:S01]  /*ca90*/  SHF.L.U32 R5, R9, 0x1f, RZ ;  /* 0x0000001f09057819 */ /* 0x000fe200000006ff */
[----:B0-----:R-:W-:Y:S06]  /*caa0*/  @!P0 BRA `(.L_x_303) ;  /* 0x0000000000dc8947 */ /* 0x001fec0003800000 */
.L_x_315:
[----:B------:R-:W1:Y:S01]  /*cab0*/  SYNCS.PHASECHK.TRANS64.TRYWAIT P0, [R6+URZ], R5 ;  /* 0x00000005060075a7 */ /* 0x000e62000800017f */
[----:B0-----:R-:W-:-:S05]  /*cac0*/  VIADD R2, R13, 0x1 ;  /* 0x000000010d027836 */ /* 0x001fca0000000000 */
[----:B------:R-:W-:-:S04]  /*cad0*/  ISETP.NE.AND P1, PT, R2, 0x3, PT ;  /* 0x000000030200780c */ /* 0x000fc80003f25270 */
[----:B------:R-:W-:Y:S02]  /*cae0*/  SEL R4, RZ, 0x1, P1 ;  /* 0x00000001ff047807 */ /* 0x000fe40000800000 */
[----:B------:R-:W-:Y:S02]  /*caf0*/  SEL R3, R2, RZ, P1 ;  /* 0x000000ff02037207 */ /* 0x000fe40000800000 */
[----:B------:R-:W-:Y:S01]  /*cb00*/  LOP3.LUT R4, R9, R4, RZ, 0x3c, !PT ;  /* 0x0000000409047212 */ /* 0x000fe200078e3cff */
[----:B-1----:R-:W-:Y:S06]  /*cb10*/  @!P0 BRA `(.L_x_304) ;  /* 0x0000000000d48947 */ /* 0x002fec0003800000 */
.L_x_316:
[----:B------:R-:W-:Y:S01]  /*cb20*/  IMAD R3, R3, 0x8, R0 ;  /* 0x0000000803037824 */ /* 0x000fe200078e0200 */
[----:B------:R-:W-:-:S07]  /*cb30*/  SHF.L.U32 R0, R4, 0x1f, RZ ;  /* 0x0000001f04007819 */ /* 0x000fce00000006ff */
.L_x_305:
[----:B-1----:R1:W2:Y:S02]  /*cb40*/  SYNCS.PHASECHK.TRANS64.TRYWAIT P0, [R3+URZ], R0 ;  /* 0x00000000030075a7 */ /* 0x0022a4000800017f */
[----:B--2---:R-:W-:Y:S05]  /*cb50*/  @!P0 NANOSLEEP.SYNCS 0x989680 ;  /* 0x009896800000895d */ /* 0x004fea0003900000 */
[----:B------:R-:W2:Y:S02]  /*cb60*/  @!P0 SYNCS.PHASECHK.TRANS64 P0, [R3+URZ], R0 ;  /* 0x00000000030085a7 */ /* 0x000ea4000800007f */
[----:B--2---:R-:W-:Y:S05]  /*cb70*/  @!P0 BRA `(.L_x_305) ;  /* 0xfffffffc00f08947 */ /* 0x004fea000383ffff */
.L_x_301:
[----:B------:R-:W-:Y:S05]  /*cb80*/  BSYNC B0 ;  /* 0x0000000000007941 */ /* 0x000fea0003800000 */
.L_x_300:
[----:B------:R-:W-:Y:S05]  /*cb90*/  EXIT ;  /* 0x000000000000794d */ /* 0x000fea0003800000 */
.L_x_19:
[----:B0-----:R-:W-:-:S04]  /*cba0*/  IMAD.U32 R22, RZ, RZ, UR12 ;  /* 0x0000000cff167e24 */ /* 0x001fc8000f8e00ff */
[----:B------:R0:W1:Y:S03]  /*cbb0*/  SYNCS.PHASECHK.TRANS64.TRYWAIT P0, [R22+URZ+-0x8], R21 ;  /* 0xfffff815160075a7 */ /* 0x000066000800017f */
[----:B-1----:R-:W-:Y:S05]  /*cbc0*/  @!P0 NANOSLEEP.SYNCS 0x989680 ;  /* 0x009896800000895d */ /* 0x002fea0003900000 */
[----:B------:R-:W1:Y:S02]  /*cbd0*/  @!P0 SYNCS.PHASECHK.TRANS64 P0, [R22+URZ+-0x8], R21 ;  /* 0xfffff815160085a7 */ /* 0x000e64000800007f */
[----:B-1----:R-:W-:Y:S05]  /*cbe0*/  @!P0 BRA `(.L_x_19) ;  /* 0xfffffffc00ec8947 */ /* 0x002fea000383ffff */
[----:B------:R-:W-:Y:S05]  /*cbf0*/  BRA `(.L_x_306) ;  /* 0xffffff4800b47947 */ /* 0x000fea000383ffff */
.L_x_24:
[----:B-1----:R-:W-:-:S04]  /*cc00*/  IMAD.U32 R154, RZ, RZ, UR8 ;  /* 0x00000008ff9a7e24 */ /* 0x002fc8000f8e00ff */
[----:B------:R1:W4:Y:S03]  /*cc10*/  SYNCS.PHASECHK.TRANS64.TRYWAIT P0, [R154+URZ], R23 ;  /* 0x000000179a0075a7 */ /* 0x000326000800017f */
[----:B----4-:R-:W-:Y:S05]  /*cc20*/  @!P0 NANOSLEEP.SYNCS 0x989680 ;  /* 0x009896800000895d */ /* 0x010fea0003900000 */
[----:B------:R-:W4:Y:S02]  /*cc30*/  @!P0 SYNCS.PHASECHK.TRANS64 P0, [R154+URZ], R23 ;  /* 0x000000179a0085a7 */ /* 0x000f24000800007f */
[----:B----4-:R-:W-:Y:S05]  /*cc40*/  @!P0 BRA `(.L_x_24) ;  /* 0xfffffffc00ec8947 */ /* 0x010fea000383ffff */
[----:B------:R-:W-:Y:S05]  /*cc50*/  BRA `(.L_x_23) ;  /* 0xffffff4c00e87947 */ /* 0x000fea000383ffff */
.L_x_28:
[----:B0-----:R-:W-:-:S04]  /*cc60*/  IMAD.U32 R22, RZ, RZ, UR12 ;  /* 0x0000000cff167e24 */ /* 0x001fc8000f8e00ff */
[----:B------:R0:W1:Y:S03]  /*cc70*/  SYNCS.PHASECHK.TRANS64.TRYWAIT P0, [R22+URZ+0x8], R21 ;  /* 0x00000815160075a7 */ /* 0x000066000800017f */
[----:B-1----:R-:W-:Y:S05]  /*cc80*/  @!P0 NANOSLEEP.SYNCS 0x989680 ;  /* 0x009896800000895d */ /* 0x002fea0003900000 */
[----:B------:R-:W1:Y:S02]  /*cc90*/  @!P0 SYNCS.PHASECHK.TRANS64 P0, [R22+URZ+0x8], R21 ;  /* 0x00000815160085a7 */ /* 0x000e64000800007f */
[----:B-1----:R-:W-:Y:S05]  /*cca0*/  @!P0 BRA `(.L_x_28) ;  /* 0xfffffffc00ec8947 */ /* 0x002fea000383ffff */
[----:B------:R-:W-:Y:S05]  /*ccb0*/  BRA `(.L_x_307) ;  /* 0xffffff5400007947 */ /* 0x000fea000383ffff */
.L_x_287:
[----:B------:R-:W-:Y:S01]  /*ccc0*/  BSSY B1, `(.L_x_308) ;  /* 0x0000006000017945 */ /* 0x000fe20003800000 */
[----:B------:R-:W-:-:S07]  /*ccd0*/  IMAD.MOV.U32 R10, RZ, RZ, -0x1 ;  /* 0xffffffffff0a7424 */ /* 0x000fce00078e00ff */
[----:B------:R-:W-:Y:S05]  /*cce0*/  WARPSYNC.COLLECTIVE R10, `(.L_x_309) ;  /* 0x000000000a0c7348 */ /* 0x000fea0003c00000 */
[----:B------:R-:W-:Y:S02]  /*ccf0*/  ELECT P1, UR62, PT ;  /* 0x00000000003e782f */ /* 0x000fe40003820000 */
[----:B------:R-:W-:Y:S01]  /*cd00*/  MOV R10, UR62 ;  /* 0x0000003e000a7c02 */ /* 0x000fe20008000f00 */
[----:B------:R-:W-:Y:S10]  /*cd10*/  ENDCOLLECTIVE ;  /* 0x000000000000791b */ /* 0x000ff40003800000 */
.L_x_309:
[----:B------:R-:W-:Y:S05]  /*cd20*/  BSYNC B1 ;  /* 0x0000000000017941 */ /* 0x000fea0003800000 */
.L_x_308:
[----:B------:R-:W-:Y:S05]  /*cd30*/  BRA `(.L_x_310) ;  /* 0xffffffec00e87947 */ /* 0x000fea000383ffff */
.L_x_290:
[----:B-1----:R1:W2:Y:S02]  /*cd40*/  SYNCS.PHASECHK.TRANS64.TRYWAIT P1, [R20+URZ+0x18], R11 ;  /* 0x0000180b140075a7 */ /* 0x0022a4000802017f */
[----:B--2---:R-:W-:Y:S05]  /*cd50*/  @!P1 NANOSLEEP.SYNCS 0x989680 ;  /* 0x009896800000995d */ /* 0x004fea0003900000 */
[----:B------:R-:W2:Y:S02]  /*cd60*/  @!P1 SYNCS.PHASECHK.TRANS64 P1, [R20+URZ+0x18], R11 ;  /* 0x0000180b140095a7 */ /* 0x000ea4000802007f */
[----:B--2---:R-:W-:Y:S05]  /*cd70*/  @!P1 BRA `(.L_x_290) ;  /* 0xfffffffc00f09947 */ /* 0x004fea000383ffff */
[----:B------:R-:W-:Y:S05]  /*cd80*/  BRA `(.L_x_311) ;  /* 0xfffffff000247947 */ /* 0x000fea000383ffff */
.L_x_299:
[----:B------:R-:W-:Y:S01]  /*cd90*/  BSSY B0, `(.L_x_312) ;  /* 0x0000006000007945 */ /* 0x000fe20003800000 */
[----:B------:R-:W-:-:S07]  /*cda0*/  IMAD.MOV.U32 R10, RZ, RZ, -0x1 ;  /* 0xffffffffff0a7424 */ /* 0x000fce00078e00ff */
[----:B------:R-:W-:Y:S05]  /*cdb0*/  WARPSYNC.COLLECTIVE R10, `(.L_x_313) ;  /* 0x000000000a0c7348 */ /* 0x000fea0003c00000 */
[----:B------:R-:W-:Y:S02]  /*cdc0*/  ELECT P1, UR62, PT ;  /* 0x00000000003e782f */ /* 0x000fe40003820000 */
[----:B------:R-:W-:Y:S01]  /*cdd0*/  MOV R10, UR62 ;  /* 0x0000003e000a7c02 */ /* 0x000fe20008000f00 */
[----:B------:R-:W-:Y:S10]  /*cde0*/  ENDCOLLECTIVE ;  /* 0x000000000000791b */ /* 0x000ff40003800000 */
.L_x_313:
[----:B------:R-:W-:Y:S05]  /*cdf0*/  BSYNC B0 ;  /* 0x0000000000007941 */ /* 0x000fea0003800000 */
.L_x_312:
[----:B------:R-:W-:Y:S01]  /*ce00*/  PLOP3.LUT P0, PT, P1, PT, PT, 0x80, 0x0 ;  /* 0x000000000000781c */ /* 0x000fe20000f0f070 */
[----:B------:R-:W-:-:S12]  /*ce10*/  BRA `(.L_x_314) ;  /* 0xfffffff800d07947 */ /* 0x000fd8000383ffff */
.L_x_303:
[----:B0-----:R0:W1:Y:S02]  /*ce20*/  SYNCS.PHASECHK.TRANS64.TRYWAIT P0, [R7+URZ], R2 ;  /* 0x00000002070075a7 */ /* 0x001064000800017f */
[----:B-1----:R-:W-:Y:S05]  /*ce30*/  @!P0 NANOSLEEP.SYNCS 0x989680 ;  /* 0x009896800000895d */ /* 0x002fea0003900000 */
[----:B------:R-:W1:Y:S02]  /*ce40*/  @!P0 SYNCS.PHASECHK.TRANS64 P0, [R7+URZ], R2 ;  /* 0x00000002070085a7 */ /* 0x000e64000800007f */
[----:B-1----:R-:W-:Y:S05]  /*ce50*/  @!P0 BRA `(.L_x_303) ;  /* 0xfffffffc00f08947 */ /* 0x002fea000383ffff */
[----:B------:R-:W-:Y:S05]  /*ce60*/  BRA `(.L_x_315) ;  /* 0xfffffffc00107947 */ /* 0x000fea000383ffff */
.L_x_304:
[----:B0-----:R0:W1:Y:S02]  /*ce70*/  SYNCS.PHASECHK.TRANS64.TRYWAIT P0, [R6+URZ], R5 ;  /* 0x00000005060075a7 */ /* 0x001064000800017f */
[----:B-1----:R-:W-:Y:S05]  /*ce80*/  @!P0 NANOSLEEP.SYNCS 0x989680 ;  /* 0x009896800000895d */ /* 0x002fea0003900000 */
[----:B------:R-:W1:Y:S02]  /*ce90*/  @!P0 SYNCS.PHASECHK.TRANS64 P0, [R6+URZ], R5 ;  /* 0x00000005060085a7 */ /* 0x000e64000800007f */
[----:B-1----:R-:W-:Y:S05]  /*cea0*/  @!P0 BRA `(.L_x_304) ;  /* 0xfffffffc00f08947 */ /* 0x002fea000383ffff */
[----:B------:R-:W-:Y:S05]  /*ceb0*/  BRA `(.L_x_316) ;  /* 0xfffffffc00187947 */ /* 0x000fea000383ffff */
.L_x_317:
[----:B------:R-:W-:-:S00]  /*cec0*/  BRA `(.L_x_317) ;  /* 0xfffffffc00fc7947 */ /* 0x000fc0000383ffff */
[----:B------:R-:W-:-:S00]  /*ced0*/  NOP ;  /* 0x0000000000007918 */ /* 0x000fc00000000000 */
        /* <DEDUP_REMOVED lines=10> */
.L_x_318:


//--------------------- .nv.shared._ZN7cutlass13device_kernelINS_4gemm6kernel13GemmUniversalIN4cute5tupleIJiiiiEEENS1_10collective13CollectiveMmaINS1_40MainloopSm90TmaGmmaWarpSpecializedSparseILi3ENS5_IJNS4_1CILi2EEENSA_ILi1EEESC_EEENS1_32KernelTmaWarpSpecializedPingpongEEENS5_IJNSA_ILi64EEENSA_ILi256EEENSA_ILi128EEEEEENS_6half_tENS5_IJNS4_6LayoutINS5_IJiNS5_IJSB_iEEEiEEENS5_IJlNS5_IJSC_SB_EEElEEEEENSL_INS5_IJNS5_IJNS5_IJNSA_ILi8EEESB_NSA_ILi4EEEEEEiEEENS5_IJNS5_IJNSA_ILi16EEESB_SS_EEEiEEEiEEENS5_IJNS5_IJNS5_IJSI_SV_NSA_ILi2048EEEEEENSA_ILi8192EEEEEENS5_IJNS5_IJSC_NSA_ILi1024EEENSA_ILi32EEEEEElEEElEEEEEEEESK_NS5_IJlSC_lEEENS4_8TiledMMAINS4_8MMA_AtomIJNS4_4SM904GMMA6SPARSE27GMMA_64x256x32_F32F16F16_SSILNS1E_5MajorE0ELS1H_0ELNS1E_7ScaleInE1ELS1I_1ELNS1E_9SparseSelE0EEEEEENSL_INS5_IJSC_SC_SC_EEENS5_IJNSA_ILi0EEES1N_S1N_EEEEENS5_IJNS4_10UnderscoreES1Q_S1Q_EEEEENS4_13SM90_TMA_LOADENS4_14ComposedLayoutINS4_7SwizzleILi3ELi4ELi3EEENS4_25smem_sparse_ptr_flag_bitsILi2ELi16EEENSL_INS5_IJNS5_IJSC_SR_EEENS5_IJSB_SG_EEEEEENS5_IJNS5_IJS1N_SI_EEESO_EEEEEEEvNS4_8identityENS4_23SM90_TMA_LOAD_MULTICASTENS1U_IS1W_NS4_18smem_ptr_flag_bitsILi16EEENSL_INS5_IJSR_SG_EEENS5_IJSG_SC_EEEEEEEvS26_EENS_8epilogue10collective6detail29Sm90TmaWarpSpecializedAdapterINS2G_15DefaultEpilogueIfNS5_IJSC_llEEES2K_NS2F_6thread17LinearCombinationIfLi1EffLNS2L_9ScaleType4KindE0ELNS_15FloatRoundStyleE2EfEENS1_15EpilogueDefaultEEEEEvvEEEEvNT_6ParamsE --------------------------
	.section	.nv.shared._ZN7cutlass13device_kernelINS_4gemm6kernel13GemmUniversalIN4cute5tupleIJiiiiEEENS1_10collective13CollectiveMmaINS1_40MainloopSm90TmaGmmaWarpSpecializedSparseILi3ENS5_IJNS4_1CILi2EEENSA_ILi1EEESC_EEENS1_32KernelTmaWarpSpecializedPingpongEEENS5_IJNSA_ILi64EEENSA_ILi256EEENSA_ILi128EEEEEENS_6half_tENS5_IJNS4_6LayoutINS5_IJiNS5_IJSB_iEEEiEEENS5_IJlNS5_IJSC_SB_EEElEEEEENSL_INS5_IJNS5_IJNS5_IJNSA_ILi8EEESB_NSA_ILi4EEEEEEiEEENS5_IJNS5_IJNSA_ILi16EEESB_SS_EEEiEEEiEEENS5_IJNS5_IJNS5_IJSI_SV_NSA_ILi2048EEEEEENSA_ILi8192EEEEEENS5_IJNS5_IJSC_NSA_ILi1024EEENSA_ILi32EEEEEElEEElEEEEEEEESK_NS5_IJlSC_lEEENS4_8TiledMMAINS4_8MMA_AtomIJNS4_4SM904GMMA6SPARSE27GMMA_64x256x32_F32F16F16_SSILNS1E_5MajorE0ELS1H_0ELNS1E_7ScaleInE1ELS1I_1ELNS1E_9SparseSelE0EEEEEENSL_INS5_IJSC_SC_SC_EEENS5_IJNSA_ILi0EEES1N_S1N_EEEEENS5_IJNS4_10UnderscoreES1Q_S1Q_EEEEENS4_13SM90_TMA_LOADENS4_14ComposedLayoutINS4_7SwizzleILi3ELi4ELi3EEENS4_25smem_sparse_ptr_flag_bitsILi2ELi16EEENSL_INS5_IJNS5_IJSC_SR_EEENS5_IJSB_SG_EEEEEENS5_IJNS5_IJS1N_SI_EEESO_EEEEEEEvNS4_8identityENS4_23SM90_TMA_LOAD_MULTICASTENS1U_IS1W_NS4_18smem_ptr_flag_bitsILi16EEENSL_INS5_IJSR_SG_EEENS5_IJSG_SC_EEEEEEEvS26_EENS_8epilogue10collective6detail29Sm90TmaWarpSpecializedAdapterINS2G_15DefaultEpilogueIfNS5_IJSC_llEEES2K_NS2F_6thread17LinearCombinationIfLi1EffLNS2L_9ScaleType4KindE0ELNS_15FloatRoundStyleE2EfEENS1_15EpilogueDefaultEEEEEvvEEEEvNT_6ParamsE,"aw",@nobits
	.sectionflags	@""
	.align	16
	.zero		1024


//--------------------- .nv.shared.reserved.0     --------------------------
	.section	.nv.shared.reserved.0,"aw",@nobits
	.weak		__nv_reservedSMEM_offset_0_alias
	.size		__nv_reservedSMEM_offset_0_alias, 0, 0
	.other		__nv_reservedSMEM_offset_0_alias,@"STO_CUDA_RESERVED_SHARED STV_DEFAULT"
__nv_reservedSMEM_offset_0_alias:
	.zero		0


//--------------------- .nv.global                --------------------------
	.section	.nv.global,"aw",@nobits
.nv.global:
	.type		_ZN39_INTERNAL_70e74d2e_4_k_cu_a85b2319_26614cute1_E,@object
	.size		_ZN39_INTERNAL_70e74d2e_4_k_cu_a85b2319_26614cute1_E,(_ZN39_INTERNAL_70e74d2e_4_k_cu_a85b2319_26614cuda3std3__45__cpo6cbeginE - _ZN39_INTERNAL_70e74d2e_4_k_cu_a85b2319_26614cute1_E)
_ZN39_INTERNAL_70e74d2e_4_k_cu_a85b2319_26614cute1_E:
	.zero		1
	.type		_ZN39_INTERNAL_70e74d2e_4_k_cu_a85b2319_26614cuda3std3__45__cpo6cbeginE,@object
	.size		_ZN39_INTERNAL_70e74d2e_4_k_cu_a85b2319_26614cuda3std3__45__cpo6cbeginE,(_ZN39_INTERNAL_70e74d2e_4_k_cu_a85b2319_26614cuda3std3__48in_placeE - _ZN39_INTERNAL_70e74d2e_4_k_cu_a85b2319_26614cuda3std3__45__cpo6cbeginE)
_ZN39_INTERNAL_70e74d2e_4_k_cu_a85b2319_26614cuda3std3__45__cpo6cbeginE:
	.zero		1
	.type		_ZN39_INTERNAL_70e74d2e_4_k_cu_a85b2319_26614cuda3std3__48in_placeE,@object
	.size		_ZN39_INTERNAL_70e74d2e_4_k_cu_a85b2319_26614cuda3std3__48in_placeE,(_ZN39_INTERNAL_70e74d2e_4_k_cu_a85b2319_26614cuda3std6ranges3__45__cpo9iter_moveE - _ZN39_INTERNAL_70e74d2e_4_k_cu_a85b2319_26614cuda3std3__48in_placeE)
_ZN39_INTERNAL_70e74d2e_4_k_cu_a85b2319_26614cuda3std3__48in_placeE:
	.zero		1
	.type		_ZN39_INTERNAL_70e74d2e_4_k_cu_a85b2319_26614cuda3std6ranges3__45__cpo9iter_moveE,@object
	.size		_ZN39_INTERNAL_70e74d2e_4_k_cu_a85b2319_26614cuda3std6ranges3__45__cpo9iter_moveE,(_ZN39_INTERNAL_70e74d2e_4_k_cu_a85b2319_26614cuda3std3__45__cpo5beginE - _ZN39_INTERNAL_70e74d2e_4_k_cu_a85b2319_26614cuda3std6ranges3__45__cpo9iter_moveE)
_ZN39_INTERNAL_70e74d2e_4_k_cu_a85b2319_26614cuda3std6ranges3__45__cpo9iter_moveE:
	.zero		1
	.type		_ZN39_INTERNAL_70e74d2e_4_k_cu_a85b2319_26614cuda3std3__45__cpo5beginE,@object
	.size		_ZN39_INTERNAL_70e74d2e_4_k_cu_a85b2319_26614cuda3std3__45__cpo5beginE,(_ZN39_INTERNAL_70e74d2e_4_k_cu_a85b2319_26614cuda3std3__441_GLOBAL__N__70e74d2e_4_k_cu_a85b2319_26616ignoreE - _ZN39_INTERNAL_70e74d2e_4_k_cu_a85b2319_26614cuda3std3__45__cpo5beginE)
_ZN39_INTERNAL_70e74d2e_4_k_cu_a85b2319_26614cuda3std3__45__cpo5beginE:
	.zero		1
	.type		_ZN39_INTERNAL_70e74d2e_4_k_cu_a85b2319_26614cuda3std3__441_GLOBAL__N__70e74d2e_4_k_cu_a85b2319_26616ignoreE,@object
	.size		_ZN39_INTERNAL_70e74d2e_4_k_cu_a85b2319_26614cuda3std3__441_GLOBAL__N__70e74d2e_4_k_cu_a85b2319_26616ignoreE,(_ZN39_INTERNAL_70e74d2e_4_k_cu_a85b2319_26614cute7productE - _ZN39_INTERNAL_70e74d2e_4_k_cu_a85b2319_26614cuda3std3__441_GLOBAL__N__70e74d2e_4_k_cu_a85b2319_26616ignoreE)
_ZN39_INTERNAL_70e74d2e_4_k_cu_a85b2319_26614cuda3std3__441_GLOBAL__N__70e74d2e_4_k_cu_a85b2319_26616ignoreE:
	.zero		1
	.type		_ZN39_INTERNAL_70e74d2e_4_k_cu_a85b2319_26614cute7productE,@object
	.size		_ZN39_INTERNAL_70e74d2e_4_k_cu_a85b2319_26614cute7productE,(_ZN39_INTERNAL_70e74d2e_4_k_cu_a85b2319_26614cuda3std3__45__cpo3endE - _ZN39_INTERNAL_70e74d2e_4_k_cu_a85b2319_26614cute7productE)
_ZN39_INTERNAL_70e74d2e_4_k_cu_a85b2319_26614cute7productE:
	.zero		1
	.type		_ZN39_INTERNAL_70e74d2e_4_k_cu_a85b2319_26614cuda3std3__45__cpo3endE,@object
	.size		_ZN39_INTERNAL_70e74d2e_4_k_cu_a85b2319_26614cuda3std3__45__cpo3endE,(_ZN39_INTERNAL_70e74d2e_4_k_cu_a85b2319_26614cuda3std3__419piecewise_constructE - _ZN39_INTERNAL_70e74d2e_4_k_cu_a85b2319_26614cuda3std3__45__cpo3endE)
_ZN39_INTERNAL_70e74d2e_4_k_cu_a85b2319_26614cuda3std3__45__cpo3endE:
	.zero		1
	.type		_ZN39_INTERNAL_70e74d2e_4_k_cu_a85b2319_26614cuda3std3__419piecewise_constructE,@object
	.size		_ZN39_INTERNAL_70e74d2e_4_k_cu_a85b2319_26614cuda3std3__419piecewise_constructE,(_ZN39_INTERNAL_70e74d2e_4_k_cu_a85b2319_26614cuda3std3__45__cpo4cendE - _ZN39_INTERNAL_70e74d2e_4_k_cu_a85b2319_26614cuda3std3__419piecewise_constructE)
_ZN39_INTERNAL_70e74d2e_4_k_cu_a85b2319_26614cuda3std3__419piecewise_constructE:
	.zero		1
	.type		_ZN39_INTERNAL_70e74d2e_4_k_cu_a85b2319_26614cuda3std3__45__cpo4cendE,@object
	.size		_ZN39_INTERNAL_70e74d2e_4_k_cu_a85b2319_26614cuda3std3__45__cpo4cendE,(_ZN39_INTERNAL_70e74d2e_4_k_cu_a85b2319_26614cuda3std6ranges3__45__cpo4swapE - _ZN39_INTERNAL_70e74d2e_4_k_cu_a85b2319_26614cuda3std3__45__cpo4cendE)
_ZN39_INTERNAL_70e74d2e_4_k_cu_a85b2319_26614cuda3std3__45__cpo4cendE:
	.zero		1
	.type		_ZN39_INTERNAL_70e74d2e_4_k_cu_a85b2319_26614cuda3std6ranges3__45__cpo4swapE,@object
	.size		_ZN39_INTERNAL_70e74d2e_4_k_cu_a85b2319_26614cuda3std6ranges3__45__cpo4swapE,(.L_7 - _ZN39_INTERNAL_70e74d2e_4_k_cu_a85b2319_26614cuda3std6ranges3__45__cpo4swapE)
_ZN39_INTERNAL_70e74d2e_4_k_cu_a85b2319_26614cuda3std6ranges3__45__cpo4swapE:
	.zero		1
.L_7:


//--------------------- .nv.constant0._ZN7cutlass13device_kernelINS_4gemm6kernel13GemmUniversalIN4cute5tupleIJiiiiEEENS1_10collective13CollectiveMmaINS1_40MainloopSm90TmaGmmaWarpSpecializedSparseILi3ENS5_IJNS4_1CILi2EEENSA_ILi1EEESC_EEENS1_32KernelTmaWarpSpecializedPingpongEEENS5_IJNSA_ILi64EEENSA_ILi256EEENSA_ILi128EEEEEENS_6half_tENS5_IJNS4_6LayoutINS5_IJiNS5_IJSB_iEEEiEEENS5_IJlNS5_IJSC_SB_EEElEEEEENSL_INS5_IJNS5_IJNS5_IJNSA_ILi8EEESB_NSA_ILi4EEEEEEiEEENS5_IJNS5_IJNSA_ILi16EEESB_SS_EEEiEEEiEEENS5_IJNS5_IJNS5_IJSI_SV_NSA_ILi2048EEEEEENSA_ILi8192EEEEEENS5_IJNS5_IJSC_NSA_ILi1024EEENSA_ILi32EEEEEElEEElEEEEEEEESK_NS5_IJlSC_lEEENS4_8TiledMMAINS4_8MMA_AtomIJNS4_4SM904GMMA6SPARSE27GMMA_64x256x32_F32F16F16_SSILNS1E_5MajorE0ELS1H_0ELNS1E_7ScaleInE1ELS1I_1ELNS1E_9SparseSelE0EEEEEENSL_INS5_IJSC_SC_SC_EEENS5_IJNSA_ILi0EEES1N_S1N_EEEEENS5_IJNS4_10UnderscoreES1Q_S1Q_EEEEENS4_13SM90_TMA_LOADENS4_14ComposedLayoutINS4_7SwizzleILi3ELi4ELi3EEENS4_25smem_sparse_ptr_flag_bitsILi2ELi16EEENSL_INS5_IJNS5_IJSC_SR_EEENS5_IJSB_SG_EEEEEENS5_IJNS5_IJS1N_SI_EEESO_EEEEEEEvNS4_8identityENS4_23SM90_TMA_LOAD_MULTICASTENS1U_IS1W_NS4_18smem_ptr_flag_bitsILi16EEENSL_INS5_IJSR_SG_EEENS5_IJSG_SC_EEEEEEEvS26_EENS_8epilogue10collective6detail29Sm90TmaWarpSpecializedAdapterINS2G_15DefaultEpilogueIfNS5_IJSC_llEEES2K_NS2F_6thread17LinearCombinationIfLi1EffLNS2L_9ScaleType4KindE0ELNS_15FloatRoundStyleE2EfEENS1_15EpilogueDefaultEEEEEvvEEEEvNT_6ParamsE --------------------------
	.section	.nv.constant0._ZN7cutlass13device_kernelINS_4gemm6kernel13GemmUniversalIN4cute5tupleIJiiiiEEENS1_10collective13CollectiveMmaINS1_40MainloopSm90TmaGmmaWarpSpecializedSparseILi3ENS5_IJNS4_1CILi2EEENSA_ILi1EEESC_EEENS1_32KernelTmaWarpSpecializedPingpongEEENS5_IJNSA_ILi64EEENSA_ILi256EEENSA_ILi128EEEEEENS_6half_tENS5_IJNS4_6LayoutINS5_IJiNS5_IJSB_iEEEiEEENS5_IJlNS5_IJSC_SB_EEElEEEEENSL_INS5_IJNS5_IJNS5_IJNSA_ILi8EEESB_NSA_ILi4EEEEEEiEEENS5_IJNS5_IJNSA_ILi16EEESB_SS_EEEiEEEiEEENS5_IJNS5_IJNS5_IJSI_SV_NSA_ILi2048EEEEEENSA_ILi8192EEEEEENS5_IJNS5_IJSC_NSA_ILi1024EEENSA_ILi32EEEEEElEEElEEEEEEEESK_NS5_IJlSC_lEEENS4_8TiledMMAINS4_8MMA_AtomIJNS4_4SM904GMMA6SPARSE27GMMA_64x256x32_F32F16F16_SSILNS1E_5MajorE0ELS1H_0ELNS1E_7ScaleInE1ELS1I_1ELNS1E_9SparseSelE0EEEEEENSL_INS5_IJSC_SC_SC_EEENS5_IJNSA_ILi0EEES1N_S1N_EEEEENS5_IJNS4_10UnderscoreES1Q_S1Q_EEEEENS4_13SM90_TMA_LOADENS4_14ComposedLayoutINS4_7SwizzleILi3ELi4ELi3EEENS4_25smem_sparse_ptr_flag_bitsILi2ELi16EEENSL_INS5_IJNS5_IJSC_SR_EEENS5_IJSB_SG_EEEEEENS5_IJNS5_IJS1N_SI_EEESO_EEEEEEEvNS4_8identityENS4_23SM90_TMA_LOAD_MULTICASTENS1U_IS1W_NS4_18smem_ptr_flag_bitsILi16EEENSL_INS5_IJSR_SG_EEENS5_IJSG_SC_EEEEEEEvS26_EENS_8epilogue10collective6detail29Sm90TmaWarpSpecializedAdapterINS2G_15DefaultEpilogueIfNS5_IJSC_llEEES2K_NS2F_6thread17LinearCombinationIfLi1EffLNS2L_9ScaleType4KindE0ELNS_15FloatRoundStyleE2EfEENS1_15EpilogueDefaultEEEEEvvEEEEvNT_6ParamsE,"a",@progbits
	.sectionflags	@""
	.align	4
.nv.constant0._ZN7cutlass13device_kernelINS_4gemm6kernel13GemmUniversalIN4cute5tupleIJiiiiEEENS1_10collective13CollectiveMmaINS1_40MainloopSm90TmaGmmaWarpSpecializedSparseILi3ENS5_IJNS4_1CILi2EEENSA_ILi1EEESC_EEENS1_32KernelTmaWarpSpecializedPingpongEEENS5_IJNSA_ILi64EEENSA_ILi256EEENSA_ILi128EEEEEENS_6half_tENS5_IJNS4_6LayoutINS5_IJiNS5_IJSB_iEEEiEEENS5_IJlNS5_IJSC_SB_EEElEEEEENSL_INS5_IJNS5_IJNS5_IJNSA_ILi8EEESB_NSA_ILi4EEEEEEiEEENS5_IJNS5_IJNSA_ILi16EEESB_SS_EEEiEEEiEEENS5_IJNS5_IJNS5_IJSI_SV_NSA_ILi2048EEEEEENSA_ILi8192EEEEEENS5_IJNS5_IJSC_NSA_ILi1024EEENSA_ILi32EEEEEElEEElEEEEEEEESK_NS5_IJlSC_lEEENS4_8TiledMMAINS4_8MMA_AtomIJNS4_4SM904GMMA6SPARSE27GMMA_64x256x32_F32F16F16_SSILNS1E_5MajorE0ELS1H_0ELNS1E_7ScaleInE1ELS1I_1ELNS1E_9SparseSelE0EEEEEENSL_INS5_IJSC_SC_SC_EEENS5_IJNSA_ILi0EEES1N_S1N_EEEEENS5_IJNS4_10UnderscoreES1Q_S1Q_EEEEENS4_13SM90_TMA_LOADENS4_14ComposedLayoutINS4_7SwizzleILi3ELi4ELi3EEENS4_25smem_sparse_ptr_flag_bitsILi2ELi16EEENSL_INS5_IJNS5_IJSC_SR_EEENS5_IJSB_SG_EEEEEENS5_IJNS5_IJS1N_SI_EEESO_EEEEEEEvNS4_8identityENS4_23SM90_TMA_LOAD_MULTICASTENS1U_IS1W_NS4_18smem_ptr_flag_bitsILi16EEENSL_INS5_IJSR_SG_EEENS5_IJSG_SC_EEEEEEEvS26_EENS_8epilogue10collective6detail29Sm90TmaWarpSpecializedAdapterINS2G_15DefaultEpilogueIfNS5_IJSC_llEEES2K_NS2F_6thread17LinearCombinationIfLi1EffLNS2L_9ScaleType4KindE0ELNS_15FloatRoundStyleE2EfEENS1_15EpilogueDefaultEEEEEvvEEEEvNT_6ParamsE:
	.zero		1920


//--------------------- SYMBOLS --------------------------

	.type		.nv.reservedSmem.offset0,@object
	.size		.nv.reservedSmem.offset0,0x4
